//
// Generated by NVIDIA NVVM Compiler
//
// Compiler Build ID: CL-36424714
// Cuda compilation tools, release 13.0, V13.0.88
// Based on NVVM 20.0.0
//

.version 9.0
.target sm_100
.address_size 64

	// .globl	_Z6step1aPdS_i

.visible .entry _Z6step1aPdS_i(
	.param .u64 .ptr .align 1 _Z6step1aPdS_i_param_0,
	.param .u64 .ptr .align 1 _Z6step1aPdS_i_param_1,
	.param .u32 _Z6step1aPdS_i_param_2
)
{
	.reg .pred 	%p<11>;
	.reg .b32 	%r<37>;
	.reg .b64 	%rd<16>;
	.reg .b64 	%fd<83>;

	ld.param.u64 	%rd3, [_Z6step1aPdS_i_param_0];
	ld.param.u64 	%rd4, [_Z6step1aPdS_i_param_1];
	ld.param.u32 	%r23, [_Z6step1aPdS_i_param_2];
	cvta.to.global.u64 	%rd1, %rd4;
	mov.u32 	%r24, %tid.x;
	mov.u32 	%r25, %ctaid.x;
	mov.u32 	%r26, %ntid.x;
	mad.lo.s32 	%r1, %r25, %r26, %r24;
	setp.ge.s32 	%p1, %r1, %r23;
	@%p1 bra 	$L__BB0_15;
	setp.lt.s32 	%p2, %r23, 1;
	mov.f64 	%fd82, 0d7FEFFFFFFFFFFFFF;
	@%p2 bra 	$L__BB0_14;
	mul.lo.s32 	%r2, %r23, %r1;
	and.b32  	%r3, %r23, 15;
	setp.lt.u32 	%p3, %r23, 16;
	mov.f64 	%fd82, 0d7FEFFFFFFFFFFFFF;
	mov.b32 	%r33, 0;
	@%p3 bra 	$L__BB0_5;
	and.b32  	%r33, %r23, 2147483632;
	neg.s32 	%r31, %r33;
	add.s64 	%rd2, %rd1, 64;
	mov.f64 	%fd82, 0d7FEFFFFFFFFFFFFF;
	mov.u32 	%r30, %r2;
$L__BB0_4:
	.pragma "nounroll";
	mul.wide.s32 	%rd5, %r30, 8;
	add.s64 	%rd6, %rd2, %rd5;
	ld.global.f64 	%fd18, [%rd6+-64];
	min.f64 	%fd19, %fd82, %fd18;
	ld.global.f64 	%fd20, [%rd6+-56];
	min.f64 	%fd21, %fd19, %fd20;
	ld.global.f64 	%fd22, [%rd6+-48];
	min.f64 	%fd23, %fd21, %fd22;
	ld.global.f64 	%fd24, [%rd6+-40];
	min.f64 	%fd25, %fd23, %fd24;
	ld.global.f64 	%fd26, [%rd6+-32];
	min.f64 	%fd27, %fd25, %fd26;
	ld.global.f64 	%fd28, [%rd6+-24];
	min.f64 	%fd29, %fd27, %fd28;
	ld.global.f64 	%fd30, [%rd6+-16];
	min.f64 	%fd31, %fd29, %fd30;
	ld.global.f64 	%fd32, [%rd6+-8];
	min.f64 	%fd33, %fd31, %fd32;
	ld.global.f64 	%fd34, [%rd6];
	min.f64 	%fd35, %fd33, %fd34;
	ld.global.f64 	%fd36, [%rd6+8];
	min.f64 	%fd37, %fd35, %fd36;
	ld.global.f64 	%fd38, [%rd6+16];
	min.f64 	%fd39, %fd37, %fd38;
	ld.global.f64 	%fd40, [%rd6+24];
	min.f64 	%fd41, %fd39, %fd40;
	ld.global.f64 	%fd42, [%rd6+32];
	min.f64 	%fd43, %fd41, %fd42;
	ld.global.f64 	%fd44, [%rd6+40];
	min.f64 	%fd45, %fd43, %fd44;
	ld.global.f64 	%fd46, [%rd6+48];
	min.f64 	%fd47, %fd45, %fd46;
	ld.global.f64 	%fd48, [%rd6+56];
	min.f64 	%fd82, %fd47, %fd48;
	add.s32 	%r31, %r31, 16;
	add.s32 	%r30, %r30, 16;
	setp.ne.s32 	%p4, %r31, 0;
	@%p4 bra 	$L__BB0_4;
$L__BB0_5:
	setp.eq.s32 	%p5, %r3, 0;
	@%p5 bra 	$L__BB0_14;
	and.b32  	%r11, %r23, 7;
	setp.lt.u32 	%p6, %r3, 8;
	@%p6 bra 	$L__BB0_8;
	add.s32 	%r28, %r33, %r2;
	mul.wide.s32 	%rd7, %r28, 8;
	add.s64 	%rd8, %rd1, %rd7;
	ld.global.f64 	%fd50, [%rd8];
	min.f64 	%fd51, %fd82, %fd50;
	ld.global.f64 	%fd52, [%rd8+8];
	min.f64 	%fd53, %fd51, %fd52;
	ld.global.f64 	%fd54, [%rd8+16];
	min.f64 	%fd55, %fd53, %fd54;
	ld.global.f64 	%fd56, [%rd8+24];
	min.f64 	%fd57, %fd55, %fd56;
	ld.global.f64 	%fd58, [%rd8+32];
	min.f64 	%fd59, %fd57, %fd58;
	ld.global.f64 	%fd60, [%rd8+40];
	min.f64 	%fd61, %fd59, %fd60;
	ld.global.f64 	%fd62, [%rd8+48];
	min.f64 	%fd63, %fd61, %fd62;
	ld.global.f64 	%fd64, [%rd8+56];
	min.f64 	%fd82, %fd63, %fd64;
	add.s32 	%r33, %r33, 8;
$L__BB0_8:
	setp.eq.s32 	%p7, %r11, 0;
	@%p7 bra 	$L__BB0_14;
	and.b32  	%r14, %r23, 3;
	setp.lt.u32 	%p8, %r11, 4;
	@%p8 bra 	$L__BB0_11;
	add.s32 	%r29, %r33, %r2;
	mul.wide.s32 	%rd9, %r29, 8;
	add.s64 	%rd10, %rd1, %rd9;
	ld.global.f64 	%fd66, [%rd10];
	min.f64 	%fd67, %fd82, %fd66;
	ld.global.f64 	%fd68, [%rd10+8];
	min.f64 	%fd69, %fd67, %fd68;
	ld.global.f64 	%fd70, [%rd10+16];
	min.f64 	%fd71, %fd69, %fd70;
	ld.global.f64 	%fd72, [%rd10+24];
	min.f64 	%fd82, %fd71, %fd72;
	add.s32 	%r33, %r33, 4;
$L__BB0_11:
	setp.eq.s32 	%p9, %r14, 0;
	@%p9 bra 	$L__BB0_14;
	add.s32 	%r36, %r33, %r2;
	neg.s32 	%r35, %r14;
$L__BB0_13:
	.pragma "nounroll";
	mul.wide.s32 	%rd11, %r36, 8;
	add.s64 	%rd12, %rd1, %rd11;
	ld.global.f64 	%fd73, [%rd12];
	min.f64 	%fd82, %fd82, %fd73;
	add.s32 	%r36, %r36, 1;
	add.s32 	%r35, %r35, 1;
	setp.ne.s32 	%p10, %r35, 0;
	@%p10 bra 	$L__BB0_13;
$L__BB0_14:
	cvta.to.global.u64 	%rd13, %rd3;
	mul.wide.s32 	%rd14, %r1, 8;
	add.s64 	%rd15, %rd13, %rd14;
	st.global.f64 	[%rd15], %fd82;
$L__BB0_15:
	ret;

}
	// .globl	_Z6step1bPdS_S_i
.visible .entry _Z6step1bPdS_S_i(
	.param .u64 .ptr .align 1 _Z6step1bPdS_S_i_param_0,
	.param .u64 .ptr .align 1 _Z6step1bPdS_S_i_param_1,
	.param .u64 .ptr .align 1 _Z6step1bPdS_S_i_param_2,
	.param .u32 _Z6step1bPdS_S_i_param_3
)
{
	.reg .pred 	%p<11>;
	.reg .b32 	%r<39>;
	.reg .b64 	%rd<73>;
	.reg .b64 	%fd<141>;

	ld.param.u64 	%rd23, [_Z6step1bPdS_S_i_param_0];
	ld.param.u64 	%rd24, [_Z6step1bPdS_S_i_param_2];
	ld.param.u32 	%r22, [_Z6step1bPdS_S_i_param_3];
	cvta.to.global.u64 	%rd1, %rd23;
	cvta.to.global.u64 	%rd2, %rd24;
	mov.u32 	%r23, %tid.x;
	mov.u32 	%r24, %ctaid.x;
	mov.u32 	%r25, %ntid.x;
	mad.lo.s32 	%r1, %r24, %r25, %r23;
	setp.ge.s32 	%p1, %r1, %r22;
	@%p1 bra 	$L__BB1_15;
	setp.lt.s32 	%p2, %r22, 1;
	mov.f64 	%fd140, 0d7FEFFFFFFFFFFFFF;
	@%p2 bra 	$L__BB1_14;
	add.s32 	%r27, %r22, -1;
	and.b32  	%r2, %r22, 15;
	setp.lt.u32 	%p3, %r27, 15;
	mov.f64 	%fd140, 0d7FEFFFFFFFFFFFFF;
	mov.b32 	%r35, 0;
	@%p3 bra 	$L__BB1_5;
	and.b32  	%r35, %r22, 2147483632;
	neg.s32 	%r33, %r35;
	mul.wide.u32 	%rd3, %r22, 120;
	mul.wide.u32 	%rd4, %r22, 112;
	mul.wide.u32 	%rd5, %r22, 104;
	mul.wide.u32 	%rd6, %r22, 96;
	mul.wide.u32 	%rd7, %r22, 88;
	mul.wide.u32 	%rd8, %r22, 80;
	mul.wide.u32 	%rd9, %r22, 72;
	mul.wide.u32 	%rd10, %r22, 64;
	mul.wide.u32 	%rd11, %r22, 56;
	mul.wide.u32 	%rd12, %r22, 48;
	mul.wide.u32 	%rd13, %r22, 40;
	mul.wide.u32 	%rd14, %r22, 32;
	mul.wide.u32 	%rd15, %r22, 24;
	add.s64 	%rd71, %rd1, 64;
	mov.f64 	%fd140, 0d7FEFFFFFFFFFFFFF;
	shl.b32 	%r29, %r22, 4;
	mov.u32 	%r32, %r1;
$L__BB1_4:
	.pragma "nounroll";
	mul.wide.s32 	%rd25, %r32, 8;
	add.s64 	%rd26, %rd2, %rd25;
	ld.global.f64 	%fd18, [%rd26];
	ld.global.f64 	%fd19, [%rd71+-64];
	sub.f64 	%fd20, %fd18, %fd19;
	min.f64 	%fd21, %fd140, %fd20;
	mul.wide.u32 	%rd27, %r22, 8;
	add.s64 	%rd28, %rd26, %rd27;
	ld.global.f64 	%fd22, [%rd28];
	ld.global.f64 	%fd23, [%rd71+-56];
	sub.f64 	%fd24, %fd22, %fd23;
	min.f64 	%fd25, %fd21, %fd24;
	mul.wide.u32 	%rd29, %r22, 16;
	add.s64 	%rd30, %rd26, %rd29;
	ld.global.f64 	%fd26, [%rd30];
	ld.global.f64 	%fd27, [%rd71+-48];
	sub.f64 	%fd28, %fd26, %fd27;
	min.f64 	%fd29, %fd25, %fd28;
	add.s64 	%rd31, %rd26, %rd15;
	ld.global.f64 	%fd30, [%rd31];
	ld.global.f64 	%fd31, [%rd71+-40];
	sub.f64 	%fd32, %fd30, %fd31;
	min.f64 	%fd33, %fd29, %fd32;
	add.s64 	%rd32, %rd26, %rd14;
	ld.global.f64 	%fd34, [%rd32];
	ld.global.f64 	%fd35, [%rd71+-32];
	sub.f64 	%fd36, %fd34, %fd35;
	min.f64 	%fd37, %fd33, %fd36;
	add.s64 	%rd33, %rd26, %rd13;
	ld.global.f64 	%fd38, [%rd33];
	ld.global.f64 	%fd39, [%rd71+-24];
	sub.f64 	%fd40, %fd38, %fd39;
	min.f64 	%fd41, %fd37, %fd40;
	add.s64 	%rd34, %rd26, %rd12;
	ld.global.f64 	%fd42, [%rd34];
	ld.global.f64 	%fd43, [%rd71+-16];
	sub.f64 	%fd44, %fd42, %fd43;
	min.f64 	%fd45, %fd41, %fd44;
	add.s64 	%rd35, %rd26, %rd11;
	ld.global.f64 	%fd46, [%rd35];
	ld.global.f64 	%fd47, [%rd71+-8];
	sub.f64 	%fd48, %fd46, %fd47;
	min.f64 	%fd49, %fd45, %fd48;
	add.s64 	%rd36, %rd26, %rd10;
	ld.global.f64 	%fd50, [%rd36];
	ld.global.f64 	%fd51, [%rd71];
	sub.f64 	%fd52, %fd50, %fd51;
	min.f64 	%fd53, %fd49, %fd52;
	add.s64 	%rd37, %rd26, %rd9;
	ld.global.f64 	%fd54, [%rd37];
	ld.global.f64 	%fd55, [%rd71+8];
	sub.f64 	%fd56, %fd54, %fd55;
	min.f64 	%fd57, %fd53, %fd56;
	add.s64 	%rd38, %rd26, %rd8;
	ld.global.f64 	%fd58, [%rd38];
	ld.global.f64 	%fd59, [%rd71+16];
	sub.f64 	%fd60, %fd58, %fd59;
	min.f64 	%fd61, %fd57, %fd60;
	add.s64 	%rd39, %rd26, %rd7;
	ld.global.f64 	%fd62, [%rd39];
	ld.global.f64 	%fd63, [%rd71+24];
	sub.f64 	%fd64, %fd62, %fd63;
	min.f64 	%fd65, %fd61, %fd64;
	add.s64 	%rd40, %rd26, %rd6;
	ld.global.f64 	%fd66, [%rd40];
	ld.global.f64 	%fd67, [%rd71+32];
	sub.f64 	%fd68, %fd66, %fd67;
	min.f64 	%fd69, %fd65, %fd68;
	add.s64 	%rd41, %rd26, %rd5;
	ld.global.f64 	%fd70, [%rd41];
	ld.global.f64 	%fd71, [%rd71+40];
	sub.f64 	%fd72, %fd70, %fd71;
	min.f64 	%fd73, %fd69, %fd72;
	add.s64 	%rd42, %rd26, %rd4;
	ld.global.f64 	%fd74, [%rd42];
	ld.global.f64 	%fd75, [%rd71+48];
	sub.f64 	%fd76, %fd74, %fd75;
	min.f64 	%fd77, %fd73, %fd76;
	add.s64 	%rd43, %rd26, %rd3;
	ld.global.f64 	%fd78, [%rd43];
	ld.global.f64 	%fd79, [%rd71+56];
	sub.f64 	%fd80, %fd78, %fd79;
	min.f64 	%fd140, %fd77, %fd80;
	add.s32 	%r33, %r33, 16;
	add.s32 	%r32, %r32, %r29;
	add.s64 	%rd71, %rd71, 128;
	setp.ne.s32 	%p4, %r33, 0;
	@%p4 bra 	$L__BB1_4;
$L__BB1_5:
	setp.eq.s32 	%p5, %r2, 0;
	@%p5 bra 	$L__BB1_14;
	and.b32  	%r10, %r22, 7;
	setp.lt.u32 	%p6, %r2, 8;
	@%p6 bra 	$L__BB1_8;
	mad.lo.s32 	%r30, %r35, %r22, %r1;
	mul.wide.s32 	%rd44, %r30, 8;
	add.s64 	%rd45, %rd2, %rd44;
	ld.global.f64 	%fd82, [%rd45];
	mul.wide.u32 	%rd46, %r35, 8;
	add.s64 	%rd47, %rd1, %rd46;
	ld.global.f64 	%fd83, [%rd47];
	sub.f64 	%fd84, %fd82, %fd83;
	min.f64 	%fd85, %fd140, %fd84;
	mul.wide.u32 	%rd48, %r22, 8;
	add.s64 	%rd49, %rd45, %rd48;
	ld.global.f64 	%fd86, [%rd49];
	ld.global.f64 	%fd87, [%rd47+8];
	sub.f64 	%fd88, %fd86, %fd87;
	min.f64 	%fd89, %fd85, %fd88;
	add.s64 	%rd50, %rd49, %rd48;
	ld.global.f64 	%fd90, [%rd50];
	ld.global.f64 	%fd91, [%rd47+16];
	sub.f64 	%fd92, %fd90, %fd91;
	min.f64 	%fd93, %fd89, %fd92;
	add.s64 	%rd51, %rd50, %rd48;
	ld.global.f64 	%fd94, [%rd51];
	ld.global.f64 	%fd95, [%rd47+24];
	sub.f64 	%fd96, %fd94, %fd95;
	min.f64 	%fd97, %fd93, %fd96;
	add.s64 	%rd52, %rd51, %rd48;
	ld.global.f64 	%fd98, [%rd52];
	ld.global.f64 	%fd99, [%rd47+32];
	sub.f64 	%fd100, %fd98, %fd99;
	min.f64 	%fd101, %fd97, %fd100;
	add.s64 	%rd53, %rd52, %rd48;
	ld.global.f64 	%fd102, [%rd53];
	ld.global.f64 	%fd103, [%rd47+40];
	sub.f64 	%fd104, %fd102, %fd103;
	min.f64 	%fd105, %fd101, %fd104;
	add.s64 	%rd54, %rd53, %rd48;
	ld.global.f64 	%fd106, [%rd54];
	ld.global.f64 	%fd107, [%rd47+48];
	sub.f64 	%fd108, %fd106, %fd107;
	min.f64 	%fd109, %fd105, %fd108;
	add.s64 	%rd55, %rd54, %rd48;
	ld.global.f64 	%fd110, [%rd55];
	ld.global.f64 	%fd111, [%rd47+56];
	sub.f64 	%fd112, %fd110, %fd111;
	min.f64 	%fd140, %fd109, %fd112;
	add.s32 	%r35, %r35, 8;
$L__BB1_8:
	setp.eq.s32 	%p7, %r10, 0;
	@%p7 bra 	$L__BB1_14;
	and.b32  	%r13, %r22, 3;
	setp.lt.u32 	%p8, %r10, 4;
	@%p8 bra 	$L__BB1_11;
	mad.lo.s32 	%r31, %r35, %r22, %r1;
	mul.wide.s32 	%rd56, %r31, 8;
	add.s64 	%rd57, %rd2, %rd56;
	ld.global.f64 	%fd114, [%rd57];
	mul.wide.u32 	%rd58, %r35, 8;
	add.s64 	%rd59, %rd1, %rd58;
	ld.global.f64 	%fd115, [%rd59];
	sub.f64 	%fd116, %fd114, %fd115;
	min.f64 	%fd117, %fd140, %fd116;
	mul.wide.u32 	%rd60, %r22, 8;
	add.s64 	%rd61, %rd57, %rd60;
	ld.global.f64 	%fd118, [%rd61];
	ld.global.f64 	%fd119, [%rd59+8];
	sub.f64 	%fd120, %fd118, %fd119;
	min.f64 	%fd121, %fd117, %fd120;
	add.s64 	%rd62, %rd61, %rd60;
	ld.global.f64 	%fd122, [%rd62];
	ld.global.f64 	%fd123, [%rd59+16];
	sub.f64 	%fd124, %fd122, %fd123;
	min.f64 	%fd125, %fd121, %fd124;
	add.s64 	%rd63, %rd62, %rd60;
	ld.global.f64 	%fd126, [%rd63];
	ld.global.f64 	%fd127, [%rd59+24];
	sub.f64 	%fd128, %fd126, %fd127;
	min.f64 	%fd140, %fd125, %fd128;
	add.s32 	%r35, %r35, 4;
$L__BB1_11:
	setp.eq.s32 	%p9, %r13, 0;
	@%p9 bra 	$L__BB1_14;
	mul.wide.u32 	%rd64, %r35, 8;
	add.s64 	%rd72, %rd1, %rd64;
	mad.lo.s32 	%r38, %r35, %r22, %r1;
	neg.s32 	%r37, %r13;
$L__BB1_13:
	.pragma "nounroll";
	mul.wide.s32 	%rd65, %r38, 8;
	add.s64 	%rd66, %rd2, %rd65;
	ld.global.f64 	%fd129, [%rd66];
	ld.global.f64 	%fd130, [%rd72];
	sub.f64 	%fd131, %fd129, %fd130;
	min.f64 	%fd140, %fd140, %fd131;
	add.s64 	%rd72, %rd72, 8;
	add.s32 	%r38, %r38, %r22;
	add.s32 	%r37, %r37, 1;
	setp.ne.s32 	%p10, %r37, 0;
	@%p10 bra 	$L__BB1_13;
$L__BB1_14:
	ld.param.u64 	%rd70, [_Z6step1bPdS_S_i_param_1];
	cvta.to.global.u64 	%rd67, %rd70;
	mul.wide.s32 	%rd68, %r1, 8;
	add.s64 	%rd69, %rd67, %rd68;
	st.global.f64 	[%rd69], %fd140;
$L__BB1_15:
	ret;

}
	// .globl	_Z5step2PiPbS_i
.visible .entry _Z5step2PiPbS_i(
	.param .u64 .ptr .align 1 _Z5step2PiPbS_i_param_0,
	.param .u64 .ptr .align 1 _Z5step2PiPbS_i_param_1,
	.param .u64 .ptr .align 1 _Z5step2PiPbS_i_param_2,
	.param .u32 _Z5step2PiPbS_i_param_3
)
{
	.reg .pred 	%p<3>;
	.reg .b16 	%rs<2>;
	.reg .b32 	%r<8>;
	.reg .b64 	%rd<11>;

	ld.param.u64 	%rd1, [_Z5step2PiPbS_i_param_0];
	ld.param.u64 	%rd2, [_Z5step2PiPbS_i_param_1];
	ld.param.u64 	%rd3, [_Z5step2PiPbS_i_param_2];
	ld.param.u32 	%r2, [_Z5step2PiPbS_i_param_3];
	mov.u32 	%r3, %tid.x;
	mov.u32 	%r4, %ctaid.x;
	mov.u32 	%r5, %ntid.x;
	mad.lo.s32 	%r1, %r4, %r5, %r3;
	setp.ge.s32 	%p1, %r1, %r2;
	@%p1 bra 	$L__BB2_3;
	cvta.to.global.u64 	%rd4, %rd1;
	mul.wide.s32 	%rd5, %r1, 4;
	add.s64 	%rd6, %rd4, %rd5;
	ld.global.u32 	%r6, [%rd6];
	setp.eq.s32 	%p2, %r6, -1;
	@%p2 bra 	$L__BB2_3;
	cvt.s64.s32 	%rd7, %r1;
	cvta.to.global.u64 	%rd8, %rd2;
	add.s64 	%rd9, %rd8, %rd7;
	mov.b16 	%rs1, 1;
	st.global.u8 	[%rd9], %rs1;
	cvta.to.global.u64 	%rd10, %rd3;
	atom.global.add.u32 	%r7, [%rd10], 1;
$L__BB2_3:
	ret;

}
	// .globl	_Z8dualstepdPbS_PiPdS1_S1_iS_
.visible .entry _Z8dualstepdPbS_PiPdS1_S1_iS_(
	.param .f64 _Z8dualstepdPbS_PiPdS1_S1_iS__param_0,
	.param .u64 .ptr .align 1 _Z8dualstepdPbS_PiPdS1_S1_iS__param_1,
	.param .u64 .ptr .align 1 _Z8dualstepdPbS_PiPdS1_S1_iS__param_2,
	.param .u64 .ptr .align 1 _Z8dualstepdPbS_PiPdS1_S1_iS__param_3,
	.param .u64 .ptr .align 1 _Z8dualstepdPbS_PiPdS1_S1_iS__param_4,
	.param .u64 .ptr .align 1 _Z8dualstepdPbS_PiPdS1_S1_iS__param_5,
	.param .u64 .ptr .align 1 _Z8dualstepdPbS_PiPdS1_S1_iS__param_6,
	.param .u32 _Z8dualstepdPbS_PiPdS1_S1_iS__param_7,
	.param .u64 .ptr .align 1 _Z8dualstepdPbS_PiPdS1_S1_iS__param_8
)
{
	.reg .pred 	%p<6>;
	.reg .b16 	%rs<4>;
	.reg .b32 	%r<6>;
	.reg .b64 	%rd<33>;
	.reg .b64 	%fd<13>;

	ld.param.f64 	%fd3, [_Z8dualstepdPbS_PiPdS1_S1_iS__param_0];
	ld.param.u64 	%rd4, [_Z8dualstepdPbS_PiPdS1_S1_iS__param_1];
	ld.param.u64 	%rd5, [_Z8dualstepdPbS_PiPdS1_S1_iS__param_2];
	ld.param.u64 	%rd6, [_Z8dualstepdPbS_PiPdS1_S1_iS__param_3];
	ld.param.u64 	%rd9, [_Z8dualstepdPbS_PiPdS1_S1_iS__param_4];
	ld.param.u64 	%rd10, [_Z8dualstepdPbS_PiPdS1_S1_iS__param_5];
	ld.param.u64 	%rd7, [_Z8dualstepdPbS_PiPdS1_S1_iS__param_6];
	ld.param.u32 	%r2, [_Z8dualstepdPbS_PiPdS1_S1_iS__param_7];
	ld.param.u64 	%rd8, [_Z8dualstepdPbS_PiPdS1_S1_iS__param_8];
	cvta.to.global.u64 	%rd1, %rd10;
	cvta.to.global.u64 	%rd2, %rd9;
	mov.u32 	%r3, %tid.x;
	mov.u32 	%r4, %ctaid.x;
	mov.u32 	%r5, %ntid.x;
	mad.lo.s32 	%r1, %r4, %r5, %r3;
	setp.ge.s32 	%p1, %r1, %r2;
	@%p1 bra 	$L__BB3_10;
	cvta.to.global.u64 	%rd11, %rd4;
	mul.f64 	%fd1, %fd3, 0d3FE0000000000000;
	cvt.s64.s32 	%rd12, %r1;
	add.s64 	%rd13, %rd11, %rd12;
	ld.global.u8 	%rs1, [%rd13];
	setp.ne.s16 	%p2, %rs1, 0;
	@%p2 bra 	$L__BB3_3;
	mul.wide.s32 	%rd16, %r1, 8;
	add.s64 	%rd17, %rd2, %rd16;
	ld.global.f64 	%fd6, [%rd17];
	add.f64 	%fd7, %fd1, %fd6;
	st.global.f64 	[%rd17], %fd7;
	bra.uni 	$L__BB3_4;
$L__BB3_3:
	mul.wide.s32 	%rd14, %r1, 8;
	add.s64 	%rd15, %rd2, %rd14;
	ld.global.f64 	%fd4, [%rd15];
	sub.f64 	%fd5, %fd4, %fd1;
	st.global.f64 	[%rd15], %fd5;
$L__BB3_4:
	cvta.to.global.u64 	%rd19, %rd5;
	add.s64 	%rd20, %rd19, %rd12;
	ld.global.u8 	%rs2, [%rd20];
	setp.ne.s16 	%p3, %rs2, 0;
	@%p3 bra 	$L__BB3_6;
	mul.wide.s32 	%rd23, %r1, 8;
	add.s64 	%rd24, %rd1, %rd23;
	ld.global.f64 	%fd10, [%rd24];
	add.f64 	%fd11, %fd1, %fd10;
	st.global.f64 	[%rd24], %fd11;
	bra.uni 	$L__BB3_7;
$L__BB3_6:
	mul.wide.s32 	%rd21, %r1, 8;
	add.s64 	%rd22, %rd1, %rd21;
	ld.global.f64 	%fd8, [%rd22];
	sub.f64 	%fd9, %fd8, %fd1;
	st.global.f64 	[%rd22], %fd9;
$L__BB3_7:
	cvta.to.global.u64 	%rd25, %rd7;
	mul.wide.s32 	%rd26, %r1, 8;
	add.s64 	%rd3, %rd25, %rd26;
	ld.global.f64 	%fd2, [%rd3];
	setp.leu.f64 	%p4, %fd2, 0d0000000000000000;
	@%p4 bra 	$L__BB3_10;
	sub.f64 	%fd12, %fd2, %fd3;
	st.global.f64 	[%rd3], %fd12;
	setp.neu.f64 	%p5, %fd12, 0d0000000000000000;
	@%p5 bra 	$L__BB3_10;
	cvta.to.global.u64 	%rd27, %rd6;
	mul.wide.s32 	%rd28, %r1, 4;
	add.s64 	%rd29, %rd27, %rd28;
	ld.global.s32 	%rd30, [%rd29];
	cvta.to.global.u64 	%rd31, %rd8;
	add.s64 	%rd32, %rd31, %rd30;
	mov.b16 	%rs3, 1;
	st.global.u8 	[%rd32], %rs3;
$L__BB3_10:
	ret;

}
	// .globl	_Z7revstepPiiS_S_S_S_Pb
.visible .entry _Z7revstepPiiS_S_S_S_Pb(
	.param .u64 .ptr .align 1 _Z7revstepPiiS_S_S_S_Pb_param_0,
	.param .u32 _Z7revstepPiiS_S_S_S_Pb_param_1,
	.param .u64 .ptr .align 1 _Z7revstepPiiS_S_S_S_Pb_param_2,
	.param .u64 .ptr .align 1 _Z7revstepPiiS_S_S_S_Pb_param_3,
	.param .u64 .ptr .align 1 _Z7revstepPiiS_S_S_S_Pb_param_4,
	.param .u64 .ptr .align 1 _Z7revstepPiiS_S_S_S_Pb_param_5,
	.param .u64 .ptr .align 1 _Z7revstepPiiS_S_S_S_Pb_param_6
)
{
	.reg .pred 	%p<4>;
	.reg .b16 	%rs<2>;
	.reg .b32 	%r<14>;
	.reg .b64 	%rd<26>;

	ld.param.u64 	%rd7, [_Z7revstepPiiS_S_S_S_Pb_param_0];
	ld.param.u32 	%r7, [_Z7revstepPiiS_S_S_S_Pb_param_1];
	ld.param.u64 	%rd8, [_Z7revstepPiiS_S_S_S_Pb_param_2];
	ld.param.u64 	%rd9, [_Z7revstepPiiS_S_S_S_Pb_param_3];
	ld.param.u64 	%rd10, [_Z7revstepPiiS_S_S_S_Pb_param_4];
	ld.param.u64 	%rd11, [_Z7revstepPiiS_S_S_S_Pb_param_5];
	ld.param.u64 	%rd12, [_Z7revstepPiiS_S_S_S_Pb_param_6];
	mov.u32 	%r8, %tid.x;
	mov.u32 	%r9, %ctaid.x;
	mov.u32 	%r10, %ntid.x;
	mad.lo.s32 	%r1, %r9, %r10, %r8;
	setp.ge.s32 	%p1, %r1, %r7;
	@%p1 bra 	$L__BB4_5;
	cvta.to.global.u64 	%rd14, %rd7;
	mul.wide.s32 	%rd15, %r1, 4;
	add.s64 	%rd16, %rd14, %rd15;
	ld.global.u32 	%r12, [%rd16];
	setp.eq.s32 	%p2, %r12, -1;
	mov.b64 	%rd25, -1;
	@%p2 bra 	$L__BB4_4;
	cvta.to.global.u64 	%rd1, %rd11;
	cvta.to.global.u64 	%rd2, %rd9;
	cvta.to.global.u64 	%rd3, %rd10;
	cvta.to.global.u64 	%rd4, %rd8;
	mov.b32 	%r13, -1;
$L__BB4_3:
	mul.wide.s32 	%rd17, %r12, 4;
	add.s64 	%rd18, %rd1, %rd17;
	st.global.u32 	[%rd18], %r13;
	add.s64 	%rd19, %rd2, %rd17;
	ld.global.u32 	%r13, [%rd19];
	cvt.s64.s32 	%rd25, %r13;
	mul.wide.s32 	%rd20, %r13, 4;
	add.s64 	%rd21, %rd3, %rd20;
	st.global.u32 	[%rd21], %r12;
	add.s64 	%rd22, %rd4, %rd20;
	ld.global.u32 	%r12, [%rd22];
	setp.ne.s32 	%p3, %r12, -1;
	@%p3 bra 	$L__BB4_3;
$L__BB4_4:
	cvta.to.global.u64 	%rd23, %rd12;
	add.s64 	%rd24, %rd23, %rd25;
	mov.b16 	%rs1, 1;
	st.global.u8 	[%rd24], %rs1;
$L__BB4_5:
	ret;

}
	// .globl	_Z7augstepPiiS_S_S_S_
.visible .entry _Z7augstepPiiS_S_S_S_(
	.param .u64 .ptr .align 1 _Z7augstepPiiS_S_S_S__param_0,
	.param .u32 _Z7augstepPiiS_S_S_S__param_1,
	.param .u64 .ptr .align 1 _Z7augstepPiiS_S_S_S__param_2,
	.param .u64 .ptr .align 1 _Z7augstepPiiS_S_S_S__param_3,
	.param .u64 .ptr .align 1 _Z7augstepPiiS_S_S_S__param_4,
	.param .u64 .ptr .align 1 _Z7augstepPiiS_S_S_S__param_5
)
{
	.reg .pred 	%p<4>;
	.reg .b32 	%r<11>;
	.reg .b64 	%rd<19>;

	ld.param.u64 	%rd5, [_Z7augstepPiiS_S_S_S__param_0];
	ld.param.u32 	%r5, [_Z7augstepPiiS_S_S_S__param_1];
	ld.param.u64 	%rd6, [_Z7augstepPiiS_S_S_S__param_2];
	ld.param.u64 	%rd7, [_Z7augstepPiiS_S_S_S__param_3];
	ld.param.u64 	%rd8, [_Z7augstepPiiS_S_S_S__param_4];
	ld.param.u64 	%rd9, [_Z7augstepPiiS_S_S_S__param_5];
	mov.u32 	%r6, %tid.x;
	mov.u32 	%r7, %ctaid.x;
	mov.u32 	%r8, %ntid.x;
	mad.lo.s32 	%r1, %r7, %r8, %r6;
	setp.ge.s32 	%p1, %r1, %r5;
	@%p1 bra 	$L__BB5_4;
	cvta.to.global.u64 	%rd10, %rd5;
	mul.wide.s32 	%rd11, %r1, 4;
	add.s64 	%rd12, %rd10, %rd11;
	ld.global.u32 	%r10, [%rd12];
	setp.eq.s32 	%p2, %r10, -1;
	@%p2 bra 	$L__BB5_4;
	cvta.to.global.u64 	%rd1, %rd6;
	cvta.to.global.u64 	%rd2, %rd8;
	cvta.to.global.u64 	%rd3, %rd9;
	cvta.to.global.u64 	%rd4, %rd7;
$L__BB5_3:
	mul.wide.s32 	%rd13, %r10, 4;
	add.s64 	%rd14, %rd1, %rd13;
	ld.global.u32 	%r9, [%rd14];
	add.s64 	%rd15, %rd2, %rd13;
	st.global.u32 	[%rd15], %r9;
	mul.wide.s32 	%rd16, %r9, 4;
	add.s64 	%rd17, %rd3, %rd16;
	st.global.u32 	[%rd17], %r10;
	add.s64 	%rd18, %rd4, %rd16;
	ld.global.u32 	%r10, [%rd18];
	setp.ne.s32 	%p3, %r10, -1;
	@%p3 bra 	$L__BB5_3;
$L__BB5_4:
	ret;

}
	// .globl	_Z6step3aPiiPdS0_S0_S_PbS1_S0_iS_S_S1_S1_S1_S1_
.visible .entry _Z6step3aPiiPdS0_S0_S_PbS1_S0_iS_S_S1_S1_S1_S1_(
	.param .u64 .ptr .align 1 _Z6step3aPiiPdS0_S0_S_PbS1_S0_iS_S_S1_S1_S1_S1__param_0,
	.param .u32 _Z6step3aPiiPdS0_S0_S_PbS1_S0_iS_S_S1_S1_S1_S1__param_1,
	.param .u64 .ptr .align 1 _Z6step3aPiiPdS0_S0_S_PbS1_S0_iS_S_S1_S1_S1_S1__param_2,
	.param .u64 .ptr .align 1 _Z6step3aPiiPdS0_S0_S_PbS1_S0_iS_S_S1_S1_S1_S1__param_3,
	.param .u64 .ptr .align 1 _Z6step3aPiiPdS0_S0_S_PbS1_S0_iS_S_S1_S1_S1_S1__param_4,
	.param .u64 .ptr .align 1 _Z6step3aPiiPdS0_S0_S_PbS1_S0_iS_S_S1_S1_S1_S1__param_5,
	.param .u64 .ptr .align 1 _Z6step3aPiiPdS0_S0_S_PbS1_S0_iS_S_S1_S1_S1_S1__param_6,
	.param .u64 .ptr .align 1 _Z6step3aPiiPdS0_S0_S_PbS1_S0_iS_S_S1_S1_S1_S1__param_7,
	.param .u64 .ptr .align 1 _Z6step3aPiiPdS0_S0_S_PbS1_S0_iS_S_S1_S1_S1_S1__param_8,
	.param .u32 _Z6step3aPiiPdS0_S0_S_PbS1_S0_iS_S_S1_S1_S1_S1__param_9,
	.param .u64 .ptr .align 1 _Z6step3aPiiPdS0_S0_S_PbS1_S0_iS_S_S1_S1_S1_S1__param_10,
	.param .u64 .ptr .align 1 _Z6step3aPiiPdS0_S0_S_PbS1_S0_iS_S_S1_S1_S1_S1__param_11,
	.param .u64 .ptr .align 1 _Z6step3aPiiPdS0_S0_S_PbS1_S0_iS_S_S1_S1_S1_S1__param_12,
	.param .u64 .ptr .align 1 _Z6step3aPiiPdS0_S0_S_PbS1_S0_iS_S_S1_S1_S1_S1__param_13,
	.param .u64 .ptr .align 1 _Z6step3aPiiPdS0_S0_S_PbS1_S0_iS_S_S1_S1_S1_S1__param_14,
	.param .u64 .ptr .align 1 _Z6step3aPiiPdS0_S0_S_PbS1_S0_iS_S_S1_S1_S1_S1__param_15
)
{
	.reg .pred 	%p<29>;
	.reg .b16 	%rs<27>;
	.reg .b32 	%r<35>;
	.reg .b64 	%rd<114>;
	.reg .b64 	%fd<46>;

	ld.param.u64 	%rd26, [_Z6step3aPiiPdS0_S0_S_PbS1_S0_iS_S_S1_S1_S1_S1__param_0];
	ld.param.u32 	%r21, [_Z6step3aPiiPdS0_S0_S_PbS1_S0_iS_S_S1_S1_S1_S1__param_1];
	ld.param.u64 	%rd27, [_Z6step3aPiiPdS0_S0_S_PbS1_S0_iS_S_S1_S1_S1_S1__param_2];
	ld.param.u64 	%rd28, [_Z6step3aPiiPdS0_S0_S_PbS1_S0_iS_S_S1_S1_S1_S1__param_3];
	ld.param.u64 	%rd29, [_Z6step3aPiiPdS0_S0_S_PbS1_S0_iS_S_S1_S1_S1_S1__param_6];
	ld.param.u64 	%rd22, [_Z6step3aPiiPdS0_S0_S_PbS1_S0_iS_S_S1_S1_S1_S1__param_7];
	ld.param.u64 	%rd23, [_Z6step3aPiiPdS0_S0_S_PbS1_S0_iS_S_S1_S1_S1_S1__param_8];
	ld.param.u32 	%r22, [_Z6step3aPiiPdS0_S0_S_PbS1_S0_iS_S_S1_S1_S1_S1__param_9];
	ld.param.u64 	%rd30, [_Z6step3aPiiPdS0_S0_S_PbS1_S0_iS_S_S1_S1_S1_S1__param_10];
	ld.param.u64 	%rd24, [_Z6step3aPiiPdS0_S0_S_PbS1_S0_iS_S_S1_S1_S1_S1__param_11];
	ld.param.u64 	%rd31, [_Z6step3aPiiPdS0_S0_S_PbS1_S0_iS_S_S1_S1_S1_S1__param_12];
	ld.param.u64 	%rd32, [_Z6step3aPiiPdS0_S0_S_PbS1_S0_iS_S_S1_S1_S1_S1__param_15];
	cvta.to.global.u64 	%rd1, %rd31;
	cvta.to.global.u64 	%rd2, %rd29;
	cvta.to.global.u64 	%rd3, %rd30;
	cvta.to.global.u64 	%rd4, %rd32;
	cvta.to.global.u64 	%rd5, %rd28;
	cvta.to.global.u64 	%rd6, %rd27;
	cvta.to.global.u64 	%rd7, %rd26;
	mov.u32 	%r23, %tid.x;
	mov.u32 	%r24, %ctaid.x;
	mov.u32 	%r25, %ntid.x;
	mad.lo.s32 	%r1, %r24, %r25, %r23;
	setp.ge.s32 	%p1, %r1, %r22;
	@%p1 bra 	$L__BB6_43;
	cvta.to.global.u64 	%rd33, %rd22;
	cvt.s64.s32 	%rd34, %r1;
	add.s64 	%rd8, %rd33, %rd34;
	ld.global.u8 	%rs1, [%rd8];
	setp.ne.s16 	%p2, %rs1, 0;
	setp.lt.s32 	%p3, %r21, 1;
	or.pred  	%p4, %p2, %p3;
	@%p4 bra 	$L__BB6_43;
	ld.param.u64 	%rd111, [_Z6step3aPiiPdS0_S0_S_PbS1_S0_iS_S_S1_S1_S1_S1__param_13];
	ld.param.u64 	%rd110, [_Z6step3aPiiPdS0_S0_S_PbS1_S0_iS_S_S1_S1_S1_S1__param_5];
	ld.param.u64 	%rd109, [_Z6step3aPiiPdS0_S0_S_PbS1_S0_iS_S_S1_S1_S1_S1__param_4];
	cvt.s64.s32 	%rd35, %r1;
	cvta.to.global.u64 	%rd36, %rd109;
	mul.wide.s32 	%rd37, %r1, 8;
	add.s64 	%rd9, %rd36, %rd37;
	cvta.to.global.u64 	%rd38, %rd23;
	add.s64 	%rd10, %rd38, %rd37;
	cvta.to.global.u64 	%rd39, %rd24;
	mul.wide.s32 	%rd40, %r1, 4;
	add.s64 	%rd11, %rd39, %rd40;
	cvta.to.global.u64 	%rd41, %rd110;
	add.s64 	%rd12, %rd41, %rd40;
	cvta.to.global.u64 	%rd42, %rd111;
	add.s64 	%rd13, %rd42, %rd35;
	and.b32  	%r2, %r21, 3;
	setp.lt.u32 	%p5, %r21, 4;
	mov.b32 	%r33, 0;
	@%p5 bra 	$L__BB6_33;
	and.b32  	%r33, %r21, 2147483644;
	neg.s32 	%r32, %r33;
	add.s64 	%rd112, %rd7, 8;
$L__BB6_4:
	ld.global.u32 	%r6, [%rd112+-8];
	mad.lo.s32 	%r27, %r6, %r22, %r1;
	mul.wide.s32 	%rd43, %r27, 8;
	add.s64 	%rd44, %rd6, %rd43;
	ld.global.f64 	%fd21, [%rd44];
	mul.wide.s32 	%rd45, %r6, 8;
	add.s64 	%rd46, %rd5, %rd45;
	ld.global.f64 	%fd22, [%rd46];
	sub.f64 	%fd23, %fd21, %fd22;
	ld.global.f64 	%fd24, [%rd9];
	sub.f64 	%fd1, %fd23, %fd24;
	ld.global.f64 	%fd41, [%rd10];
	setp.leu.f64 	%p6, %fd41, %fd1;
	@%p6 bra 	$L__BB6_6;
	st.global.f64 	[%rd10], %fd1;
	st.global.u32 	[%rd11], %r6;
	ld.global.f64 	%fd41, [%rd10];
$L__BB6_6:
	ld.global.u32 	%r7, [%rd12];
	setp.neu.f64 	%p7, %fd41, 0d0000000000000000;
	@%p7 bra 	$L__BB6_11;
	cvt.s64.s32 	%rd47, %r7;
	add.s64 	%rd48, %rd4, %rd47;
	ld.global.u8 	%rs2, [%rd48];
	setp.ne.s16 	%p8, %rs2, 0;
	@%p8 bra 	$L__BB6_11;
	setp.eq.s32 	%p9, %r7, -1;
	@%p9 bra 	$L__BB6_10;
	cvt.s64.s32 	%rd49, %r7;
	mul.wide.s32 	%rd50, %r7, 4;
	add.s64 	%rd51, %rd3, %rd50;
	st.global.u32 	[%rd51], %r1;
	add.s64 	%rd52, %rd2, %rd49;
	mov.b16 	%rs3, 0;
	st.global.u8 	[%rd52], %rs3;
	mov.b16 	%rs4, 1;
	st.global.u8 	[%rd8], %rs4;
	add.s64 	%rd53, %rd1, %rd49;
	st.global.u8 	[%rd53], %rs4;
	bra.uni 	$L__BB6_11;
$L__BB6_10:
	mov.b16 	%rs5, 1;
	st.global.u8 	[%rd13], %rs5;
$L__BB6_11:
	cvt.s64.s32 	%rd54, %r6;
	add.s64 	%rd55, %rd4, %rd54;
	mov.b16 	%rs6, 1;
	st.global.u8 	[%rd55], %rs6;
	ld.global.u32 	%r8, [%rd112+-4];
	mad.lo.s32 	%r28, %r8, %r22, %r1;
	mul.wide.s32 	%rd56, %r28, 8;
	add.s64 	%rd57, %rd6, %rd56;
	ld.global.f64 	%fd25, [%rd57];
	mul.wide.s32 	%rd58, %r8, 8;
	add.s64 	%rd59, %rd5, %rd58;
	ld.global.f64 	%fd26, [%rd59];
	sub.f64 	%fd27, %fd25, %fd26;
	ld.global.f64 	%fd28, [%rd9];
	sub.f64 	%fd5, %fd27, %fd28;
	ld.global.f64 	%fd42, [%rd10];
	setp.leu.f64 	%p10, %fd42, %fd5;
	@%p10 bra 	$L__BB6_13;
	st.global.f64 	[%rd10], %fd5;
	st.global.u32 	[%rd11], %r8;
	ld.global.f64 	%fd42, [%rd10];
$L__BB6_13:
	ld.global.u32 	%r9, [%rd12];
	setp.neu.f64 	%p11, %fd42, 0d0000000000000000;
	@%p11 bra 	$L__BB6_18;
	cvt.s64.s32 	%rd60, %r9;
	add.s64 	%rd61, %rd4, %rd60;
	ld.global.u8 	%rs7, [%rd61];
	setp.ne.s16 	%p12, %rs7, 0;
	@%p12 bra 	$L__BB6_18;
	setp.eq.s32 	%p13, %r9, -1;
	@%p13 bra 	$L__BB6_17;
	cvt.s64.s32 	%rd62, %r9;
	mul.wide.s32 	%rd63, %r9, 4;
	add.s64 	%rd64, %rd3, %rd63;
	st.global.u32 	[%rd64], %r1;
	add.s64 	%rd65, %rd2, %rd62;
	mov.b16 	%rs8, 0;
	st.global.u8 	[%rd65], %rs8;
	mov.b16 	%rs9, 1;
	st.global.u8 	[%rd8], %rs9;
	add.s64 	%rd66, %rd1, %rd62;
	st.global.u8 	[%rd66], %rs9;
	bra.uni 	$L__BB6_18;
$L__BB6_17:
	mov.b16 	%rs10, 1;
	st.global.u8 	[%rd13], %rs10;
$L__BB6_18:
	cvt.s64.s32 	%rd67, %r8;
	add.s64 	%rd68, %rd4, %rd67;
	mov.b16 	%rs11, 1;
	st.global.u8 	[%rd68], %rs11;
	ld.global.u32 	%r10, [%rd112];
	mad.lo.s32 	%r29, %r10, %r22, %r1;
	mul.wide.s32 	%rd69, %r29, 8;
	add.s64 	%rd70, %rd6, %rd69;
	ld.global.f64 	%fd29, [%rd70];
	mul.wide.s32 	%rd71, %r10, 8;
	add.s64 	%rd72, %rd5, %rd71;
	ld.global.f64 	%fd30, [%rd72];
	sub.f64 	%fd31, %fd29, %fd30;
	ld.global.f64 	%fd32, [%rd9];
	sub.f64 	%fd9, %fd31, %fd32;
	ld.global.f64 	%fd43, [%rd10];
	setp.leu.f64 	%p14, %fd43, %fd9;
	@%p14 bra 	$L__BB6_20;
	st.global.f64 	[%rd10], %fd9;
	st.global.u32 	[%rd11], %r10;
	ld.global.f64 	%fd43, [%rd10];
$L__BB6_20:
	ld.global.u32 	%r11, [%rd12];
	setp.neu.f64 	%p15, %fd43, 0d0000000000000000;
	@%p15 bra 	$L__BB6_25;
	cvt.s64.s32 	%rd73, %r11;
	add.s64 	%rd74, %rd4, %rd73;
	ld.global.u8 	%rs12, [%rd74];
	setp.ne.s16 	%p16, %rs12, 0;
	@%p16 bra 	$L__BB6_25;
	setp.eq.s32 	%p17, %r11, -1;
	@%p17 bra 	$L__BB6_24;
	cvt.s64.s32 	%rd75, %r11;
	mul.wide.s32 	%rd76, %r11, 4;
	add.s64 	%rd77, %rd3, %rd76;
	st.global.u32 	[%rd77], %r1;
	add.s64 	%rd78, %rd2, %rd75;
	mov.b16 	%rs13, 0;
	st.global.u8 	[%rd78], %rs13;
	mov.b16 	%rs14, 1;
	st.global.u8 	[%rd8], %rs14;
	add.s64 	%rd79, %rd1, %rd75;
	st.global.u8 	[%rd79], %rs14;
	bra.uni 	$L__BB6_25;
$L__BB6_24:
	mov.b16 	%rs15, 1;
	st.global.u8 	[%rd13], %rs15;
$L__BB6_25:
	cvt.s64.s32 	%rd80, %r10;
	add.s64 	%rd81, %rd4, %rd80;
	mov.b16 	%rs16, 1;
	st.global.u8 	[%rd81], %rs16;
	ld.global.u32 	%r12, [%rd112+4];
	mad.lo.s32 	%r30, %r12, %r22, %r1;
	mul.wide.s32 	%rd82, %r30, 8;
	add.s64 	%rd83, %rd6, %rd82;
	ld.global.f64 	%fd33, [%rd83];
	mul.wide.s32 	%rd84, %r12, 8;
	add.s64 	%rd85, %rd5, %rd84;
	ld.global.f64 	%fd34, [%rd85];
	sub.f64 	%fd35, %fd33, %fd34;
	ld.global.f64 	%fd36, [%rd9];
	sub.f64 	%fd13, %fd35, %fd36;
	ld.global.f64 	%fd44, [%rd10];
	setp.leu.f64 	%p18, %fd44, %fd13;
	@%p18 bra 	$L__BB6_27;
	st.global.f64 	[%rd10], %fd13;
	st.global.u32 	[%rd11], %r12;
	ld.global.f64 	%fd44, [%rd10];
$L__BB6_27:
	ld.global.u32 	%r13, [%rd12];
	setp.neu.f64 	%p19, %fd44, 0d0000000000000000;
	@%p19 bra 	$L__BB6_32;
	cvt.s64.s32 	%rd86, %r13;
	add.s64 	%rd87, %rd4, %rd86;
	ld.global.u8 	%rs17, [%rd87];
	setp.ne.s16 	%p20, %rs17, 0;
	@%p20 bra 	$L__BB6_32;
	setp.eq.s32 	%p21, %r13, -1;
	@%p21 bra 	$L__BB6_31;
	cvt.s64.s32 	%rd88, %r13;
	mul.wide.s32 	%rd89, %r13, 4;
	add.s64 	%rd90, %rd3, %rd89;
	st.global.u32 	[%rd90], %r1;
	add.s64 	%rd91, %rd2, %rd88;
	mov.b16 	%rs18, 0;
	st.global.u8 	[%rd91], %rs18;
	mov.b16 	%rs19, 1;
	st.global.u8 	[%rd8], %rs19;
	add.s64 	%rd92, %rd1, %rd88;
	st.global.u8 	[%rd92], %rs19;
	bra.uni 	$L__BB6_32;
$L__BB6_31:
	mov.b16 	%rs20, 1;
	st.global.u8 	[%rd13], %rs20;
$L__BB6_32:
	cvt.s64.s32 	%rd93, %r12;
	add.s64 	%rd94, %rd4, %rd93;
	mov.b16 	%rs21, 1;
	st.global.u8 	[%rd94], %rs21;
	add.s32 	%r32, %r32, 4;
	add.s64 	%rd112, %rd112, 16;
	setp.ne.s32 	%p22, %r32, 0;
	@%p22 bra 	$L__BB6_4;
$L__BB6_33:
	setp.eq.s32 	%p23, %r2, 0;
	@%p23 bra 	$L__BB6_43;
	mul.wide.u32 	%rd95, %r33, 4;
	add.s64 	%rd113, %rd7, %rd95;
	neg.s32 	%r34, %r2;
$L__BB6_35:
	.pragma "nounroll";
	ld.global.u32 	%r18, [%rd113];
	mad.lo.s32 	%r31, %r18, %r22, %r1;
	mul.wide.s32 	%rd96, %r31, 8;
	add.s64 	%rd97, %rd6, %rd96;
	ld.global.f64 	%fd37, [%rd97];
	mul.wide.s32 	%rd98, %r18, 8;
	add.s64 	%rd99, %rd5, %rd98;
	ld.global.f64 	%fd38, [%rd99];
	sub.f64 	%fd39, %fd37, %fd38;
	ld.global.f64 	%fd40, [%rd9];
	sub.f64 	%fd17, %fd39, %fd40;
	ld.global.f64 	%fd45, [%rd10];
	setp.leu.f64 	%p24, %fd45, %fd17;
	@%p24 bra 	$L__BB6_37;
	st.global.f64 	[%rd10], %fd17;
	st.global.u32 	[%rd11], %r18;
	ld.global.f64 	%fd45, [%rd10];
$L__BB6_37:
	ld.global.u32 	%r19, [%rd12];
	setp.neu.f64 	%p25, %fd45, 0d0000000000000000;
	@%p25 bra 	$L__BB6_42;
	cvt.s64.s32 	%rd100, %r19;
	add.s64 	%rd101, %rd4, %rd100;
	ld.global.u8 	%rs22, [%rd101];
	setp.ne.s16 	%p26, %rs22, 0;
	@%p26 bra 	$L__BB6_42;
	setp.eq.s32 	%p27, %r19, -1;
	@%p27 bra 	$L__BB6_41;
	cvt.s64.s32 	%rd102, %r19;
	mul.wide.s32 	%rd103, %r19, 4;
	add.s64 	%rd104, %rd3, %rd103;
	st.global.u32 	[%rd104], %r1;
	add.s64 	%rd105, %rd2, %rd102;
	mov.b16 	%rs23, 0;
	st.global.u8 	[%rd105], %rs23;
	mov.b16 	%rs24, 1;
	st.global.u8 	[%rd8], %rs24;
	add.s64 	%rd106, %rd1, %rd102;
	st.global.u8 	[%rd106], %rs24;
	bra.uni 	$L__BB6_42;
$L__BB6_41:
	mov.b16 	%rs25, 1;
	st.global.u8 	[%rd13], %rs25;
$L__BB6_42:
	cvt.s64.s32 	%rd107, %r18;
	add.s64 	%rd108, %rd4, %rd107;
	mov.b16 	%rs26, 1;
	st.global.u8 	[%rd108], %rs26;
	add.s64 	%rd113, %rd113, 4;
	add.s32 	%r34, %r34, 1;
	setp.ne.s32 	%p28, %r34, 0;
	@%p28 bra 	$L__BB6_35;
$L__BB6_43:
	ret;

}
	// .globl	_Z5step0PbS_S_S_S_PdPiS1_S_S_S1_S1_S1_S1_i
.visible .entry _Z5step0PbS_S_S_S_PdPiS1_S_S_S1_S1_S1_S1_i(
	.param .u64 .ptr .align 1 _Z5step0PbS_S_S_S_PdPiS1_S_S_S1_S1_S1_S1_i_param_0,
	.param .u64 .ptr .align 1 _Z5step0PbS_S_S_S_PdPiS1_S_S_S1_S1_S1_S1_i_param_1,
	.param .u64 .ptr .align 1 _Z5step0PbS_S_S_S_PdPiS1_S_S_S1_S1_S1_S1_i_param_2,
	.param .u64 .ptr .align 1 _Z5step0PbS_S_S_S_PdPiS1_S_S_S1_S1_S1_S1_i_param_3,
	.param .u64 .ptr .align 1 _Z5step0PbS_S_S_S_PdPiS1_S_S_S1_S1_S1_S1_i_param_4,
	.param .u64 .ptr .align 1 _Z5step0PbS_S_S_S_PdPiS1_S_S_S1_S1_S1_S1_i_param_5,
	.param .u64 .ptr .align 1 _Z5step0PbS_S_S_S_PdPiS1_S_S_S1_S1_S1_S1_i_param_6,
	.param .u64 .ptr .align 1 _Z5step0PbS_S_S_S_PdPiS1_S_S_S1_S1_S1_S1_i_param_7,
	.param .u64 .ptr .align 1 _Z5step0PbS_S_S_S_PdPiS1_S_S_S1_S1_S1_S1_i_param_8,
	.param .u64 .ptr .align 1 _Z5step0PbS_S_S_S_PdPiS1_S_S_S1_S1_S1_S1_i_param_9,
	.param .u64 .ptr .align 1 _Z5step0PbS_S_S_S_PdPiS1_S_S_S1_S1_S1_S1_i_param_10,
	.param .u64 .ptr .align 1 _Z5step0PbS_S_S_S_PdPiS1_S_S_S1_S1_S1_S1_i_param_11,
	.param .u64 .ptr .align 1 _Z5step0PbS_S_S_S_PdPiS1_S_S_S1_S1_S1_S1_i_param_12,
	.param .u64 .ptr .align 1 _Z5step0PbS_S_S_S_PdPiS1_S_S_S1_S1_S1_S1_i_param_13,
	.param .u32 _Z5step0PbS_S_S_S_PdPiS1_S_S_S1_S1_S1_S1_i_param_14
)
{
	.reg .pred 	%p<2>;
	.reg .b16 	%rs<3>;
	.reg .b32 	%r<7>;
	.reg .b64 	%rd<53>;

	ld.param.u64 	%rd2, [_Z5step0PbS_S_S_S_PdPiS1_S_S_S1_S1_S1_S1_i_param_1];
	ld.param.u64 	%rd4, [_Z5step0PbS_S_S_S_PdPiS1_S_S_S1_S1_S1_S1_i_param_3];
	ld.param.u64 	%rd5, [_Z5step0PbS_S_S_S_PdPiS1_S_S_S1_S1_S1_S1_i_param_4];
	ld.param.u64 	%rd8, [_Z5step0PbS_S_S_S_PdPiS1_S_S_S1_S1_S1_S1_i_param_7];
	ld.param.u64 	%rd9, [_Z5step0PbS_S_S_S_PdPiS1_S_S_S1_S1_S1_S1_i_param_8];
	ld.param.u64 	%rd10, [_Z5step0PbS_S_S_S_PdPiS1_S_S_S1_S1_S1_S1_i_param_9];
	ld.param.u64 	%rd11, [_Z5step0PbS_S_S_S_PdPiS1_S_S_S1_S1_S1_S1_i_param_10];
	ld.param.u64 	%rd13, [_Z5step0PbS_S_S_S_PdPiS1_S_S_S1_S1_S1_S1_i_param_12];
	ld.param.u32 	%r2, [_Z5step0PbS_S_S_S_PdPiS1_S_S_S1_S1_S1_S1_i_param_14];
	mov.u32 	%r3, %tid.x;
	mov.u32 	%r4, %ctaid.x;
	mov.u32 	%r5, %ntid.x;
	mad.lo.s32 	%r1, %r4, %r5, %r3;
	setp.ge.s32 	%p1, %r1, %r2;
	@%p1 bra 	$L__BB7_2;
	ld.param.u64 	%rd52, [_Z5step0PbS_S_S_S_PdPiS1_S_S_S1_S1_S1_S1_i_param_13];
	ld.param.u64 	%rd51, [_Z5step0PbS_S_S_S_PdPiS1_S_S_S1_S1_S1_S1_i_param_11];
	ld.param.u64 	%rd50, [_Z5step0PbS_S_S_S_PdPiS1_S_S_S1_S1_S1_S1_i_param_6];
	ld.param.u64 	%rd49, [_Z5step0PbS_S_S_S_PdPiS1_S_S_S1_S1_S1_S1_i_param_5];
	ld.param.u64 	%rd48, [_Z5step0PbS_S_S_S_PdPiS1_S_S_S1_S1_S1_S1_i_param_2];
	ld.param.u64 	%rd47, [_Z5step0PbS_S_S_S_PdPiS1_S_S_S1_S1_S1_S1_i_param_0];
	cvta.to.global.u64 	%rd15, %rd47;
	cvta.to.global.u64 	%rd16, %rd2;
	cvta.to.global.u64 	%rd17, %rd48;
	cvta.to.global.u64 	%rd18, %rd4;
	cvta.to.global.u64 	%rd19, %rd5;
	cvta.to.global.u64 	%rd20, %rd49;
	cvta.to.global.u64 	%rd21, %rd50;
	cvta.to.global.u64 	%rd22, %rd8;
	cvta.to.global.u64 	%rd23, %rd9;
	cvta.to.global.u64 	%rd24, %rd10;
	cvta.to.global.u64 	%rd25, %rd11;
	cvta.to.global.u64 	%rd26, %rd51;
	cvta.to.global.u64 	%rd27, %rd13;
	cvta.to.global.u64 	%rd28, %rd52;
	cvt.s64.s32 	%rd29, %r1;
	add.s64 	%rd30, %rd15, %rd29;
	mov.b16 	%rs1, 0;
	st.global.u8 	[%rd30], %rs1;
	add.s64 	%rd31, %rd16, %rd29;
	st.global.u8 	[%rd31], %rs1;
	add.s64 	%rd32, %rd17, %rd29;
	st.global.u8 	[%rd32], %rs1;
	add.s64 	%rd33, %rd18, %rd29;
	st.global.u8 	[%rd33], %rs1;
	add.s64 	%rd34, %rd19, %rd29;
	st.global.u8 	[%rd34], %rs1;
	mul.wide.s32 	%rd35, %r1, 8;
	add.s64 	%rd36, %rd20, %rd35;
	mov.b64 	%rd37, 9218868437227405311;
	st.global.u64 	[%rd36], %rd37;
	mul.wide.s32 	%rd38, %r1, 4;
	add.s64 	%rd39, %rd21, %rd38;
	mov.b32 	%r6, -1;
	st.global.u32 	[%rd39], %r6;
	add.s64 	%rd40, %rd22, %rd38;
	st.global.u32 	[%rd40], %r6;
	add.s64 	%rd41, %rd23, %rd29;
	mov.b16 	%rs2, 1;
	st.global.u8 	[%rd41], %rs2;
	add.s64 	%rd42, %rd24, %rd29;
	st.global.u8 	[%rd42], %rs2;
	add.s64 	%rd43, %rd25, %rd38;
	st.global.u32 	[%rd43], %r6;
	add.s64 	%rd44, %rd26, %rd38;
	st.global.u32 	[%rd44], %r6;
	add.s64 	%rd45, %rd27, %rd38;
	st.global.u32 	[%rd45], %r6;
	add.s64 	%rd46, %rd28, %rd38;
	st.global.u32 	[%rd46], %r6;
$L__BB7_2:
	ret;

}
	// .globl	_Z7failurePdPiS0_S0_S0_PbS1_S1_S1_i
.visible .entry _Z7failurePdPiS0_S0_S0_PbS1_S1_S1_i(
	.param .u64 .ptr .align 1 _Z7failurePdPiS0_S0_S0_PbS1_S1_S1_i_param_0,
	.param .u64 .ptr .align 1 _Z7failurePdPiS0_S0_S0_PbS1_S1_S1_i_param_1,
	.param .u64 .ptr .align 1 _Z7failurePdPiS0_S0_S0_PbS1_S1_S1_i_param_2,
	.param .u64 .ptr .align 1 _Z7failurePdPiS0_S0_S0_PbS1_S1_S1_i_param_3,
	.param .u64 .ptr .align 1 _Z7failurePdPiS0_S0_S0_PbS1_S1_S1_i_param_4,
	.param .u64 .ptr .align 1 _Z7failurePdPiS0_S0_S0_PbS1_S1_S1_i_param_5,
	.param .u64 .ptr .align 1 _Z7failurePdPiS0_S0_S0_PbS1_S1_S1_i_param_6,
	.param .u64 .ptr .align 1 _Z7failurePdPiS0_S0_S0_PbS1_S1_S1_i_param_7,
	.param .u64 .ptr .align 1 _Z7failurePdPiS0_S0_S0_PbS1_S1_S1_i_param_8,
	.param .u32 _Z7failurePdPiS0_S0_S0_PbS1_S1_S1_i_param_9
)
{
	.reg .pred 	%p<2>;
	.reg .b16 	%rs<2>;
	.reg .b32 	%r<7>;
	.reg .b64 	%rd<36>;

	ld.param.u64 	%rd2, [_Z7failurePdPiS0_S0_S0_PbS1_S1_S1_i_param_1];
	ld.param.u64 	%rd4, [_Z7failurePdPiS0_S0_S0_PbS1_S1_S1_i_param_3];
	ld.param.u64 	%rd5, [_Z7failurePdPiS0_S0_S0_PbS1_S1_S1_i_param_4];
	ld.param.u64 	%rd8, [_Z7failurePdPiS0_S0_S0_PbS1_S1_S1_i_param_7];
	ld.param.u64 	%rd9, [_Z7failurePdPiS0_S0_S0_PbS1_S1_S1_i_param_8];
	ld.param.u32 	%r2, [_Z7failurePdPiS0_S0_S0_PbS1_S1_S1_i_param_9];
	mov.u32 	%r3, %tid.x;
	mov.u32 	%r4, %ctaid.x;
	mov.u32 	%r5, %ntid.x;
	mad.lo.s32 	%r1, %r4, %r5, %r3;
	setp.ge.s32 	%p1, %r1, %r2;
	@%p1 bra 	$L__BB8_2;
	ld.param.u64 	%rd35, [_Z7failurePdPiS0_S0_S0_PbS1_S1_S1_i_param_6];
	ld.param.u64 	%rd34, [_Z7failurePdPiS0_S0_S0_PbS1_S1_S1_i_param_5];
	ld.param.u64 	%rd33, [_Z7failurePdPiS0_S0_S0_PbS1_S1_S1_i_param_2];
	ld.param.u64 	%rd32, [_Z7failurePdPiS0_S0_S0_PbS1_S1_S1_i_param_0];
	cvta.to.global.u64 	%rd10, %rd32;
	cvta.to.global.u64 	%rd11, %rd2;
	cvta.to.global.u64 	%rd12, %rd33;
	cvta.to.global.u64 	%rd13, %rd4;
	cvta.to.global.u64 	%rd14, %rd5;
	cvta.to.global.u64 	%rd15, %rd34;
	cvta.to.global.u64 	%rd16, %rd35;
	cvta.to.global.u64 	%rd17, %rd8;
	cvta.to.global.u64 	%rd18, %rd9;
	cvt.s64.s32 	%rd19, %r1;
	mul.wide.s32 	%rd20, %r1, 8;
	add.s64 	%rd21, %rd10, %rd20;
	mov.b64 	%rd22, 9218868437227405311;
	st.global.u64 	[%rd21], %rd22;
	mul.wide.s32 	%rd23, %r1, 4;
	add.s64 	%rd24, %rd11, %rd23;
	mov.b32 	%r6, -1;
	st.global.u32 	[%rd24], %r6;
	add.s64 	%rd25, %rd12, %rd23;
	st.global.u32 	[%rd25], %r6;
	add.s64 	%rd26, %rd13, %rd23;
	st.global.u32 	[%rd26], %r6;
	add.s64 	%rd27, %rd14, %rd23;
	st.global.u32 	[%rd27], %r6;
	add.s64 	%rd28, %rd15, %rd19;
	mov.b16 	%rs1, 0;
	st.global.u8 	[%rd28], %rs1;
	add.s64 	%rd29, %rd16, %rd19;
	st.global.u8 	[%rd29], %rs1;
	add.s64 	%rd30, %rd17, %rd19;
	st.global.u8 	[%rd30], %rs1;
	add.s64 	%rd31, %rd18, %rd19;
	st.global.u8 	[%rd31], %rs1;
$L__BB8_2:
	ret;

}
	// .globl	_Z13dualdonecheckPbS_S_S_i
.visible .entry _Z13dualdonecheckPbS_S_S_i(
	.param .u64 .ptr .align 1 _Z13dualdonecheckPbS_S_S_i_param_0,
	.param .u64 .ptr .align 1 _Z13dualdonecheckPbS_S_S_i_param_1,
	.param .u64 .ptr .align 1 _Z13dualdonecheckPbS_S_S_i_param_2,
	.param .u64 .ptr .align 1 _Z13dualdonecheckPbS_S_S_i_param_3,
	.param .u32 _Z13dualdonecheckPbS_S_S_i_param_4
)
{
	.reg .pred 	%p<2>;
	.reg .b16 	%rs<2>;
	.reg .b32 	%r<6>;
	.reg .b64 	%rd<14>;

	ld.param.u64 	%rd1, [_Z13dualdonecheckPbS_S_S_i_param_0];
	ld.param.u64 	%rd2, [_Z13dualdonecheckPbS_S_S_i_param_1];
	ld.param.u64 	%rd3, [_Z13dualdonecheckPbS_S_S_i_param_2];
	ld.param.u64 	%rd4, [_Z13dualdonecheckPbS_S_S_i_param_3];
	ld.param.u32 	%r2, [_Z13dualdonecheckPbS_S_S_i_param_4];
	mov.u32 	%r3, %tid.x;
	mov.u32 	%r4, %ctaid.x;
	mov.u32 	%r5, %ntid.x;
	mad.lo.s32 	%r1, %r4, %r5, %r3;
	setp.ge.s32 	%p1, %r1, %r2;
	@%p1 bra 	$L__BB9_2;
	cvta.to.global.u64 	%rd5, %rd1;
	cvta.to.global.u64 	%rd6, %rd2;
	cvta.to.global.u64 	%rd7, %rd3;
	cvta.to.global.u64 	%rd8, %rd4;
	cvt.s64.s32 	%rd9, %r1;
	add.s64 	%rd10, %rd5, %rd9;
	mov.b16 	%rs1, 0;
	st.global.u8 	[%rd10], %rs1;
	add.s64 	%rd11, %rd6, %rd9;
	st.global.u8 	[%rd11], %rs1;
	add.s64 	%rd12, %rd7, %rd9;
	st.global.u8 	[%rd12], %rs1;
	add.s64 	%rd13, %rd8, %rd9;
	st.global.u8 	[%rd13], %rs1;
$L__BB9_2:
	ret;

}
	// .globl	_Z8outcheckPbS_i
.visible .entry _Z8outcheckPbS_i(
	.param .u64 .ptr .align 1 _Z8outcheckPbS_i_param_0,
	.param .u64 .ptr .align 1 _Z8outcheckPbS_i_param_1,
	.param .u32 _Z8outcheckPbS_i_param_2
)
{
	.reg .pred 	%p<2>;
	.reg .b16 	%rs<2>;
	.reg .b32 	%r<6>;
	.reg .b64 	%rd<8>;

	ld.param.u64 	%rd1, [_Z8outcheckPbS_i_param_0];
	ld.param.u64 	%rd2, [_Z8outcheckPbS_i_param_1];
	ld.param.u32 	%r2, [_Z8outcheckPbS_i_param_2];
	mov.u32 	%r3, %tid.x;
	mov.u32 	%r4, %ctaid.x;
	mov.u32 	%r5, %ntid.x;
	mad.lo.s32 	%r1, %r4, %r5, %r3;
	setp.ge.s32 	%p1, %r1, %r2;
	@%p1 bra 	$L__BB10_2;
	cvta.to.global.u64 	%rd3, %rd1;
	cvta.to.global.u64 	%rd4, %rd2;
	cvt.s64.s32 	%rd5, %r1;
	add.s64 	%rd6, %rd3, %rd5;
	mov.b16 	%rs1, 0;
	st.global.u8 	[%rd6], %rs1;
	add.s64 	%rd7, %rd4, %rd5;
	st.global.u8 	[%rd7], %rs1;
$L__BB10_2:
	ret;

}


// ===== COMPILED SASS (sm_100) =====

	.target	sm_100

	.elftype	@"ET_EXEC"


//--------------------- .note.nv.tkinfo           --------------------------
	.section	.note.nv.tkinfo,"",@"SHT_NOTE"
	.sectionflags	@"SHF_NOTE_NV_TKINFO"
	.tkinfo
        /*0018*/ 	.word	0x00000002
        /*0030*/ 	.string	""
        /*0030*/ 	.string	"ptxas"
        /*0030*/ 	.string	"Cuda compilation tools, release 13.0, V13.0.88"
        /*0030*/ 	.string	"Build cuda_13.0.r13.0/compiler.36424714_0"
        /*0030*/ 	.string	"-arch sm_100 -m 64 "



//--------------------- .note.nv.cuinfo           --------------------------
	.section	.note.nv.cuinfo,"",@"SHT_NOTE"
	.sectionflags	@"SHF_NOTE_NV_CUINFO"
        /*0018*/ 	.short	0x0002
        /*001a*/ 	.short	0x0064
        /*001c*/ 	.short	0x0082
	.zero		2


//--------------------- .nv.info                  --------------------------
	.section	.nv.info,"",@"SHT_CUDA_INFO"
	.align	4


	//----- nvinfo : EIATTR_REGCOUNT
	.align		4
        /*0000*/ 	.byte	0x04, 0x2f
        /*0002*/ 	.short	(.L_1 - .L_0)
	.align		4
.L_0:
        /*0004*/ 	.word	index@(_Z6step1aPdS_i)
        /*0008*/ 	.word	0x00000020


	//----- nvinfo : EIATTR_FRAME_SIZE
	.align		4
.L_1:
        /*000c*/ 	.byte	0x04, 0x11
        /*000e*/ 	.short	(.L_3 - .L_2)
	.align		4
.L_2:
        /*0010*/ 	.word	index@(_Z6step1aPdS_i)
        /*0014*/ 	.word	0x00000000


	//----- nvinfo : EIATTR_REGCOUNT
	.align		4
.L_3:
        /*0018*/ 	.byte	0x04, 0x2f
        /*001a*/ 	.short	(.L_5 - .L_4)
	.align		4
.L_4:
        /*001c*/ 	.word	index@(_Z6step1bPdS_S_i)
        /*0020*/ 	.word	0x00000020


	//----- nvinfo : EIATTR_FRAME_SIZE
	.align		4
.L_5:
        /*0024*/ 	.byte	0x04, 0x11
        /*0026*/ 	.short	(.L_7 - .L_6)
	.align		4
.L_6:
        /*0028*/ 	.word	index@(_Z6step1bPdS_S_i)
        /*002c*/ 	.word	0x00000000


	//----- nvinfo : EIATTR_REGCOUNT
	.align		4
.L_7:
        /*0030*/ 	.byte	0x04, 0x2f
        /*0032*/ 	.short	(.L_9 - .L_8)
	.align		4
.L_8:
        /*0034*/ 	.word	index@(_Z5step2PiPbS_i)
        /*0038*/ 	.word	0x0000000a


	//----- nvinfo : EIATTR_FRAME_SIZE
	.align		4
.L_9:
        /*003c*/ 	.byte	0x04, 0x11
        /*003e*/ 	.short	(.L_11 - .L_10)
	.align		4
.L_10:
        /*0040*/ 	.word	index@(_Z5step2PiPbS_i)
        /*0044*/ 	.word	0x00000000


	//----- nvinfo : EIATTR_REGCOUNT
	.align		4
.L_11:
        /*0048*/ 	.byte	0x04, 0x2f
        /*004a*/ 	.short	(.L_13 - .L_12)
	.align		4
.L_12:
        /*004c*/ 	.word	index@(_Z8dualstepdPbS_PiPdS1_S1_iS_)
        /*0050*/ 	.word	0x00000014


	//----- nvinfo : EIATTR_FRAME_SIZE
	.align		4
.L_13:
        /*0054*/ 	.byte	0x04, 0x11
        /*0056*/ 	.short	(.L_15 - .L_14)
	.align		4
.L_14:
        /*0058*/ 	.word	index@(_Z8dualstepdPbS_PiPdS1_S1_iS_)
        /*005c*/ 	.word	0x00000000


	//----- nvinfo : EIATTR_REGCOUNT
	.align		4
.L_15:
        /*0060*/ 	.byte	0x04, 0x2f
        /*0062*/ 	.short	(.L_17 - .L_16)
	.align		4
.L_16:
        /*0064*/ 	.word	index@(_Z7revstepPiiS_S_S_S_Pb)
        /*0068*/ 	.word	0x00000018


	//----- nvinfo : EIATTR_FRAME_SIZE
	.align		4
.L_17:
        /*006c*/ 	.byte	0x04, 0x11
        /*006e*/ 	.short	(.L_19 - .L_18)
	.align		4
.L_18:
        /*0070*/ 	.word	index@(_Z7revstepPiiS_S_S_S_Pb)
        /*0074*/ 	.word	0x00000000


	//----- nvinfo : EIATTR_REGCOUNT
	.align		4
.L_19:
        /*0078*/ 	.byte	0x04, 0x2f
        /*007a*/ 	.short	(.L_21 - .L_20)
	.align		4
.L_20:
        /*007c*/ 	.word	index@(_Z7augstepPiiS_S_S_S_)
        /*0080*/ 	.word	0x00000016


	//----- nvinfo : EIATTR_FRAME_SIZE
	.align		4
.L_21:
        /*0084*/ 	.byte	0x04, 0x11
        /*0086*/ 	.short	(.L_23 - .L_22)
	.align		4
.L_22:
        /*0088*/ 	.word	index@(_Z7augstepPiiS_S_S_S_)
        /*008c*/ 	.word	0x00000000


	//----- nvinfo : EIATTR_REGCOUNT
	.align		4
.L_23:
        /*0090*/ 	.byte	0x04, 0x2f
        /*0092*/ 	.short	(.L_25 - .L_24)
	.align		4
.L_24:
        /*0094*/ 	.word	index@(_Z6step3aPiiPdS0_S0_S_PbS1_S0_iS_S_S1_S1_S1_S1_)
        /*0098*/ 	.word	0x00000028


	//----- nvinfo : EIATTR_FRAME_SIZE
	.align		4
.L_25:
        /*009c*/ 	.byte	0x04, 0x11
        /*009e*/ 	.short	(.L_27 - .L_26)
	.align		4
.L_26:
        /*00a0*/ 	.word	index@(_Z6step3aPiiPdS0_S0_S_PbS1_S0_iS_S_S1_S1_S1_S1_)
        /*00a4*/ 	.word	0x00000000


	//----- nvinfo : EIATTR_REGCOUNT
	.align		4
.L_27:
        /*00a8*/ 	.byte	0x04, 0x2f
        /*00aa*/ 	.short	(.L_29 - .L_28)
	.align		4
.L_28:
        /*00ac*/ 	.word	index@(_Z5step0PbS_S_S_S_PdPiS1_S_S_S1_S1_S1_S1_i)
        /*00b0*/ 	.word	0x00000020


	//----- nvinfo : EIATTR_FRAME_SIZE
	.align		4
.L_29:
        /*00b4*/ 	.byte	0x04, 0x11
        /*00b6*/ 	.short	(.L_31 - .L_30)
	.align		4
.L_30:
        /*00b8*/ 	.word	index@(_Z5step0PbS_S_S_S_PdPiS1_S_S_S1_S1_S1_S1_i)
        /*00bc*/ 	.word	0x00000000


	//----- nvinfo : EIATTR_REGCOUNT
	.align		4
.L_31:
        /*00c0*/ 	.byte	0x04, 0x2f
        /*00c2*/ 	.short	(.L_33 - .L_32)
	.align		4
.L_32:
        /*00c4*/ 	.word	index@(_Z7failurePdPiS0_S0_S0_PbS1_S1_S1_i)
        /*00c8*/ 	.word	0x00000019


	//----- nvinfo : EIATTR_FRAME_SIZE
	.align		4
.L_33:
        /*00cc*/ 	.byte	0x04, 0x11
        /*00ce*/ 	.short	(.L_35 - .L_34)
	.align		4
.L_34:
        /*00d0*/ 	.word	index@(_Z7failurePdPiS0_S0_S0_PbS1_S1_S1_i)
        /*00d4*/ 	.word	0x00000000


	//----- nvinfo : EIATTR_REGCOUNT
	.align		4
.L_35:
        /*00d8*/ 	.byte	0x04, 0x2f
        /*00da*/ 	.short	(.L_37 - .L_36)
	.align		4
.L_36:
        /*00dc*/ 	.word	index@(_Z13dualdonecheckPbS_S_S_i)
        /*00e0*/ 	.word	0x0000000c


	//----- nvinfo : EIATTR_FRAME_SIZE
	.align		4
.L_37:
        /*00e4*/ 	.byte	0x04, 0x11
        /*00e6*/ 	.short	(.L_39 - .L_38)
	.align		4
.L_38:
        /*00e8*/ 	.word	index@(_Z13dualdonecheckPbS_S_S_i)
        /*00ec*/ 	.word	0x00000000


	//----- nvinfo : EIATTR_REGCOUNT
	.align		4
.L_39:
        /*00f0*/ 	.byte	0x04, 0x2f
        /*00f2*/ 	.short	(.L_41 - .L_40)
	.align		4
.L_40:
        /*00f4*/ 	.word	index@(_Z8outcheckPbS_i)
        /*00f8*/ 	.word	0x00000008


	//----- nvinfo : EIATTR_FRAME_SIZE
	.align		4
.L_41:
        /*00fc*/ 	.byte	0x04, 0x11
        /*00fe*/ 	.short	(.L_43 - .L_42)
	.align		4
.L_42:
        /*0100*/ 	.word	index@(_Z8outcheckPbS_i)
        /*0104*/ 	.word	0x00000000


	//----- nvinfo : EIATTR_MIN_STACK_SIZE
	.align		4
.L_43:
        /*0108*/ 	.byte	0x04, 0x12
        /*010a*/ 	.short	(.L_45 - .L_44)
	.align		4
.L_44:
        /*010c*/ 	.word	index@(_Z8outcheckPbS_i)
        /*0110*/ 	.word	0x00000000


	//----- nvinfo : EIATTR_MIN_STACK_SIZE
	.align		4
.L_45:
        /*0114*/ 	.byte	0x04, 0x12
        /*0116*/ 	.short	(.L_47 - .L_46)
	.align		4
.L_46:
        /*0118*/ 	.word	index@(_Z13dualdonecheckPbS_S_S_i)
        /*011c*/ 	.word	0x00000000


	//----- nvinfo : EIATTR_MIN_STACK_SIZE
	.align		4
.L_47:
        /*0120*/ 	.byte	0x04, 0x12
        /*0122*/ 	.short	(.L_49 - .L_48)
	.align		4
.L_48:
        /*0124*/ 	.word	index@(_Z7failurePdPiS0_S0_S0_PbS1_S1_S1_i)
        /*0128*/ 	.word	0x00000000


	//----- nvinfo : EIATTR_MIN_STACK_SIZE
	.align		4
.L_49:
        /*012c*/ 	.byte	0x04, 0x12
        /*012e*/ 	.short	(.L_51 - .L_50)
	.align		4
.L_50:
        /*0130*/ 	.word	index@(_Z5step0PbS_S_S_S_PdPiS1_S_S_S1_S1_S1_S1_i)
        /*0134*/ 	.word	0x00000000


	//----- nvinfo : EIATTR_MIN_STACK_SIZE
	.align		4
.L_51:
        /*0138*/ 	.byte	0x04, 0x12
        /*013a*/ 	.short	(.L_53 - .L_52)
	.align		4
.L_52:
        /*013c*/ 	.word	index@(_Z6step3aPiiPdS0_S0_S_PbS1_S0_iS_S_S1_S1_S1_S1_)
        /*0140*/ 	.word	0x00000000


	//----- nvinfo : EIATTR_MIN_STACK_SIZE
	.align		4
.L_53:
        /*0144*/ 	.byte	0x04, 0x12
        /*0146*/ 	.short	(.L_55 - .L_54)
	.align		4
.L_54:
        /*0148*/ 	.word	index@(_Z7augstepPiiS_S_S_S_)
        /*014c*/ 	.word	0x00000000


	//----- nvinfo : EIATTR_MIN_STACK_SIZE
	.align		4
.L_55:
        /*0150*/ 	.byte	0x04, 0x12
        /*0152*/ 	.short	(.L_57 - .L_56)
	.align		4
.L_56:
        /*0154*/ 	.word	index@(_Z7revstepPiiS_S_S_S_Pb)
        /*0158*/ 	.word	0x00000000


	//----- nvinfo : EIATTR_MIN_STACK_SIZE
	.align		4
.L_57:
        /*015c*/ 	.byte	0x04, 0x12
        /*015e*/ 	.short	(.L_59 - .L_58)
	.align		4
.L_58:
        /*0160*/ 	.word	index@(_Z8dualstepdPbS_PiPdS1_S1_iS_)
        /*0164*/ 	.word	0x00000000


	//----- nvinfo : EIATTR_MIN_STACK_SIZE
	.align		4
.L_59:
        /*0168*/ 	.byte	0x04, 0x12
        /*016a*/ 	.short	(.L_61 - .L_60)
	.align		4
.L_60:
        /*016c*/ 	.word	index@(_Z5step2PiPbS_i)
        /*0170*/ 	.word	0x00000000


	//----- nvinfo : EIATTR_MIN_STACK_SIZE
	.align		4
.L_61:
        /*0174*/ 	.byte	0x04, 0x12
        /*0176*/ 	.short	(.L_63 - .L_62)
	.align		4
.L_62:
        /*0178*/ 	.word	index@(_Z6step1bPdS_S_i)
        /*017c*/ 	.word	0x00000000


	//----- nvinfo : EIATTR_MIN_STACK_SIZE
	.align		4
.L_63:
        /*0180*/ 	.byte	0x04, 0x12
        /*0182*/ 	.short	(.L_65 - .L_64)
	.align		4
.L_64:
        /*0184*/ 	.word	index@(_Z6step1aPdS_i)
        /*0188*/ 	.word	0x00000000
.L_65:


//--------------------- .nv.compat                --------------------------
	.section	.nv.compat,"",@"SHT_CUDA_COMPAT_INFO"
	.align	4
        /*0000*/ 	.byte	0x02, 0x09, 0x00, 0x00, 0x02, 0x02, 0x01, 0x00, 0x02, 0x05, 0x05, 0x00, 0x03, 0x07, 0x01, 0x01
        /*0010*/ 	.byte	0x02, 0x03, 0x00, 0x00, 0x02, 0x06, 0x01, 0x00, 0x04, 0x0b, 0x08, 0x00, 0x01, 0x00, 0x00, 0x00
        /*0020*/ 	.byte	0x00, 0x00, 0x00, 0x00


//--------------------- .nv.info._Z8outcheckPbS_i --------------------------
	.section	.nv.info._Z8outcheckPbS_i,"",@"SHT_CUDA_INFO"
	.sectionflags	@""
	.align	4


	//----- nvinfo : EIATTR_CUDA_API_VERSION
	.align		4
        /*0000*/ 	.byte	0x04, 0x37
        /*0002*/ 	.short	(.L_67 - .L_66)
.L_66:
        /*0004*/ 	.word	0x00000082


	//----- nvinfo : EIATTR_KPARAM_INFO
	.align		4
.L_67:
        /*0008*/ 	.byte	0x04, 0x17
        /*000a*/ 	.short	(.L_69 - .L_68)
.L_68:
        /*000c*/ 	.word	0x00000000
        /*0010*/ 	.short	0x0002
        /*0012*/ 	.short	0x0010
        /*0014*/ 	.byte	0x00, 0xf0, 0x11, 0x00


	//----- nvinfo : EIATTR_KPARAM_INFO
	.align		4
.L_69:
        /*0018*/ 	.byte	0x04, 0x17
        /*001a*/ 	.short	(.L_71 - .L_70)
.L_70:
        /*001c*/ 	.word	0x00000000
        /*0020*/ 	.short	0x0001
        /*0022*/ 	.short	0x0008
        /*0024*/ 	.byte	0x00, 0xf5, 0x21, 0x00


	//----- nvinfo : EIATTR_KPARAM_INFO
	.align		4
.L_71:
        /*0028*/ 	.byte	0x04, 0x17
        /*002a*/ 	.short	(.L_73 - .L_72)
.L_72:
        /*002c*/ 	.word	0x00000000
        /*0030*/ 	.short	0x0000
        /*0032*/ 	.short	0x0000
        /*0034*/ 	.byte	0x00, 0xf5, 0x21, 0x00


	//----- nvinfo : EIATTR_SPARSE_MMA_MASK
	.align		4
.L_73:
        /*0038*/ 	.byte	0x03, 0x50
        /*003a*/ 	.short	0x0000


	//----- nvinfo : EIATTR_MAXREG_COUNT
	.align		4
        /*003c*/ 	.byte	0x03, 0x1b
        /*003e*/ 	.short	0x00ff


	//----- nvinfo : EIATTR_MERCURY_ISA_VERSION
	.align		4
        /*0040*/ 	.byte	0x03, 0x5f
        /*0042*/ 	.short	0x0101


	//----- nvinfo : EIATTR_VRC_CTA_INIT_COUNT
	.align		4
        /*0044*/ 	.byte	0x02, 0x4a
	.zero		1
	.zero		1


	//----- nvinfo : EIATTR_EXIT_INSTR_OFFSETS
	.align		4
        /*0048*/ 	.byte	0x04, 0x1c
        /*004a*/ 	.short	(.L_75 - .L_74)


	//   ....[0]....
.L_74:
        /*004c*/ 	.word	0x00000070


	//   ....[1]....
        /*0050*/ 	.word	0x00000110


	//----- nvinfo : EIATTR_CBANK_PARAM_SIZE
	.align		4
.L_75:
        /*0054*/ 	.byte	0x03, 0x19
        /*0056*/ 	.short	0x0014


	//----- nvinfo : EIATTR_PARAM_CBANK
	.align		4
        /*0058*/ 	.byte	0x04, 0x0a
        /*005a*/ 	.short	(.L_77 - .L_76)
	.align		4
.L_76:
        /*005c*/ 	.word	index@(.nv.constant0._Z8outcheckPbS_i)
        /*0060*/ 	.short	0x0380
        /*0062*/ 	.short	0x0014


	//----- nvinfo : EIATTR_SW_WAR
	.align		4
.L_77:
        /*0064*/ 	.byte	0x04, 0x36
        /*0066*/ 	.short	(.L_79 - .L_78)
.L_78:
        /*0068*/ 	.word	0x00000008
.L_79:


//--------------------- .nv.info._Z13dualdonecheckPbS_S_S_i --------------------------
	.section	.nv.info._Z13dualdonecheckPbS_S_S_i,"",@"SHT_CUDA_INFO"
	.sectionflags	@""
	.align	4


	//----- nvinfo : EIATTR_CUDA_API_VERSION
	.align		4
        /*0000*/ 	.byte	0x04, 0x37
        /*0002*/ 	.short	(.L_81 - .L_80)
.L_80:
        /*0004*/ 	.word	0x00000082


	//----- nvinfo : EIATTR_KPARAM_INFO
	.align		4
.L_81:
        /*0008*/ 	.byte	0x04, 0x17
        /*000a*/ 	.short	(.L_83 - .L_82)
.L_82:
        /*000c*/ 	.word	0x00000000
        /*0010*/ 	.short	0x0004
        /*0012*/ 	.short	0x0020
        /*0014*/ 	.byte	0x00, 0xf0, 0x11, 0x00


	//----- nvinfo : EIATTR_KPARAM_INFO
	.align		4
.L_83:
        /*0018*/ 	.byte	0x04, 0x17
        /*001a*/ 	.short	(.L_85 - .L_84)
.L_84:
        /*001c*/ 	.word	0x00000000
        /*0020*/ 	.short	0x0003
        /*0022*/ 	.short	0x0018
        /*0024*/ 	.byte	0x00, 0xf5, 0x21, 0x00


	//----- nvinfo : EIATTR_KPARAM_INFO
	.align		4
.L_85:
        /*0028*/ 	.byte	0x04, 0x17
        /*002a*/ 	.short	(.L_87 - .L_86)
.L_86:
        /*002c*/ 	.word	0x00000000
        /*0030*/ 	.short	0x0002
        /*0032*/ 	.short	0x0010
        /*0034*/ 	.byte	0x00, 0xf5, 0x21, 0x00


	//----- nvinfo : EIATTR_KPARAM_INFO
	.align		4
.L_87:
        /*0038*/ 	.byte	0x04, 0x17
        /*003a*/ 	.short	(.L_89 - .L_88)
.L_88:
        /*003c*/ 	.word	0x00000000
        /*0040*/ 	.short	0x0001
        /*0042*/ 	.short	0x0008
        /*0044*/ 	.byte	0x00, 0xf5, 0x21, 0x00


	//----- nvinfo : EIATTR_KPARAM_INFO
	.align		4
.L_89:
        /*0048*/ 	.byte	0x04, 0x17
        /*004a*/ 	.short	(.L_91 - .L_90)
.L_90:
        /*004c*/ 	.word	0x00000000
        /*0050*/ 	.short	0x0000
        /*0052*/ 	.short	0x0000
        /*0054*/ 	.byte	0x00, 0xf5, 0x21, 0x00


	//----- nvinfo : EIATTR_SPARSE_MMA_MASK
	.align		4
.L_91:
        /*0058*/ 	.byte	0x03, 0x50
        /*005a*/ 	.short	0x0000


	//----- nvinfo : EIATTR_MAXREG_COUNT
	.align		4
        /*005c*/ 	.byte	0x03, 0x1b
        /*005e*/ 	.short	0x00ff


	//----- nvinfo : EIATTR_MERCURY_ISA_VERSION
	.align		4
        /*0060*/ 	.byte	0x03, 0x5f
        /*0062*/ 	.short	0x0101


	//----- nvinfo : EIATTR_VRC_CTA_INIT_COUNT
	.align		4
        /*0064*/ 	.byte	0x02, 0x4a
	.zero		1
	.zero		1


	//----- nvinfo : EIATTR_EXIT_INSTR_OFFSETS
	.align		4
        /*0068*/ 	.byte	0x04, 0x1c
        /*006a*/ 	.short	(.L_93 - .L_92)


	//   ....[0]....
.L_92:
        /*006c*/ 	.word	0x00000070


	//   ....[1]....
        /*0070*/ 	.word	0x00000180


	//----- nvinfo : EIATTR_CBANK_PARAM_SIZE
	.align		4
.L_93:
        /*0074*/ 	.byte	0x03, 0x19
        /*0076*/ 	.short	0x0024


	//----- nvinfo : EIATTR_PARAM_CBANK
	.align		4
        /*0078*/ 	.byte	0x04, 0x0a
        /*007a*/ 	.short	(.L_95 - .L_94)
	.align		4
.L_94:
        /*007c*/ 	.word	index@(.nv.constant0._Z13dualdonecheckPbS_S_S_i)
        /*0080*/ 	.short	0x0380
        /*0082*/ 	.short	0x0024


	//----- nvinfo : EIATTR_SW_WAR
	.align		4
.L_95:
        /*0084*/ 	.byte	0x04, 0x36
        /*0086*/ 	.short	(.L_97 - .L_96)
.L_96:
        /*0088*/ 	.word	0x00000008
.L_97:


//--------------------- .nv.info._Z7failurePdPiS0_S0_S0_PbS1_S1_S1_i --------------------------
	.section	.nv.info._Z7failurePdPiS0_S0_S0_PbS1_S1_S1_i,"",@"SHT_CUDA_INFO"
	.sectionflags	@""
	.align	4


	//----- nvinfo : EIATTR_CUDA_API_VERSION
	.align		4
        /*0000*/ 	.byte	0x04, 0x37
        /*0002*/ 	.short	(.L_99 - .L_98)
.L_98:
        /*0004*/ 	.word	0x00000082


	//----- nvinfo : EIATTR_KPARAM_INFO
	.align		4
.L_99:
        /*0008*/ 	.byte	0x04, 0x17
        /*000a*/ 	.short	(.L_101 - .L_100)
.L_100:
        /*000c*/ 	.word	0x00000000
        /*0010*/ 	.short	0x0009
        /*0012*/ 	.short	0x0048
        /*0014*/ 	.byte	0x00, 0xf0, 0x11, 0x00


	//----- nvinfo : EIATTR_KPARAM_INFO
	.align		4
.L_101:
        /*0018*/ 	.byte	0x04, 0x17
        /*001a*/ 	.short	(.L_103 - .L_102)
.L_102:
        /*001c*/ 	.word	0x00000000
        /*0020*/ 	.short	0x0008
        /*0022*/ 	.short	0x0040
        /*0024*/ 	.byte	0x00, 0xf5, 0x21, 0x00


	//----- nvinfo : EIATTR_KPARAM_INFO
	.align		4
.L_103:
        /*0028*/ 	.byte	0x04, 0x17
        /*002a*/ 	.short	(.L_105 - .L_104)
.L_104:
        /*002c*/ 	.word	0x00000000
        /*0030*/ 	.short	0x0007
        /*0032*/ 	.short	0x0038
        /*0034*/ 	.byte	0x00, 0xf5, 0x21, 0x00


	//----- nvinfo : EIATTR_KPARAM_INFO
	.align		4
.L_105:
        /*0038*/ 	.byte	0x04, 0x17
        /*003a*/ 	.short	(.L_107 - .L_106)
.L_106:
        /*003c*/ 	.word	0x00000000
        /*0040*/ 	.short	0x0006
        /*0042*/ 	.short	0x0030
        /*0044*/ 	.byte	0x00, 0xf5, 0x21, 0x00


	//----- nvinfo : EIATTR_KPARAM_INFO
	.align		4
.L_107:
        /*0048*/ 	.byte	0x04, 0x17
        /*004a*/ 	.short	(.L_109 - .L_108)
.L_108:
        /*004c*/ 	.word	0x00000000
        /*0050*/ 	.short	0x0005
        /*0052*/ 	.short	0x0028
        /*0054*/ 	.byte	0x00, 0xf5, 0x21, 0x00


	//----- nvinfo : EIATTR_KPARAM_INFO
	.align		4
.L_109:
        /*0058*/ 	.byte	0x04, 0x17
        /*005a*/ 	.short	(.L_111 - .L_110)
.L_110:
        /*005c*/ 	.word	0x00000000
        /*0060*/ 	.short	0x0004
        /*0062*/ 	.short	0x0020
        /*0064*/ 	.byte	0x00, 0xf5, 0x21, 0x00


	//----- nvinfo : EIATTR_KPARAM_INFO
	.align		4
.L_111:
        /*0068*/ 	.byte	0x04, 0x17
        /*006a*/ 	.short	(.L_113 - .L_112)
.L_112:
        /*006c*/ 	.word	0x00000000
        /*0070*/ 	.short	0x0003
        /*0072*/ 	.short	0x0018
        /*0074*/ 	.byte	0x00, 0xf5, 0x21, 0x00


	//----- nvinfo : EIATTR_KPARAM_INFO
	.align		4
.L_113:
        /*0078*/ 	.byte	0x04, 0x17
        /*007a*/ 	.short	(.L_115 - .L_114)
.L_114:
        /*007c*/ 	.word	0x00000000
        /*0080*/ 	.short	0x0002
        /*0082*/ 	.short	0x0010
        /*0084*/ 	.byte	0x00, 0xf5, 0x21, 0x00


	//----- nvinfo : EIATTR_KPARAM_INFO
	.align		4
.L_115:
        /*0088*/ 	.byte	0x04, 0x17
        /*008a*/ 	.short	(.L_117 - .L_116)
.L_116:
        /*008c*/ 	.word	0x00000000
        /*0090*/ 	.short	0x0001
        /*0092*/ 	.short	0x0008
        /*0094*/ 	.byte	0x00, 0xf5, 0x21, 0x00


	//----- nvinfo : EIATTR_KPARAM_INFO
	.align		4
.L_117:
        /*0098*/ 	.byte	0x04, 0x17
        /*009a*/ 	.short	(.L_119 - .L_118)
.L_118:
        /*009c*/ 	.word	0x00000000
        /*00a0*/ 	.short	0x0000
        /*00a2*/ 	.short	0x0000
        /*00a4*/ 	.byte	0x00, 0xf5, 0x21, 0x00


	//----- nvinfo : EIATTR_SPARSE_MMA_MASK
	.align		4
.L_119:
        /*00a8*/ 	.byte	0x03, 0x50
        /*00aa*/ 	.short	0x0000


	//----- nvinfo : EIATTR_MAXREG_COUNT
	.align		4
        /*00ac*/ 	.byte	0x03, 0x1b
        /*00ae*/ 	.short	0x00ff


	//----- nvinfo : EIATTR_MERCURY_ISA_VERSION
	.align		4
        /*00b0*/ 	.byte	0x03, 0x5f
        /*00b2*/ 	.short	0x0101


	//----- nvinfo : EIATTR_VRC_CTA_INIT_COUNT
	.align		4
        /*00b4*/ 	.byte	0x02, 0x4a
	.zero		1
	.zero		1


	//----- nvinfo : EIATTR_EXIT_INSTR_OFFSETS
	.align		4
        /*00b8*/ 	.byte	0x04, 0x1c
        /*00ba*/ 	.short	(.L_121 - .L_120)


	//   ....[0]....
.L_120:
        /*00bc*/ 	.word	0x00000070


	//   ....[1]....
        /*00c0*/ 	.word	0x000002b0


	//----- nvinfo : EIATTR_CBANK_PARAM_SIZE
	.align		4
.L_121:
        /*00c4*/ 	.byte	0x03, 0x19
        /*00c6*/ 	.short	0x004c


	//----- nvinfo : EIATTR_PARAM_CBANK
	.align		4
        /*00c8*/ 	.byte	0x04, 0x0a
        /*00ca*/ 	.short	(.L_123 - .L_122)
	.align		4
.L_122:
        /*00cc*/ 	.word	index@(.nv.constant0._Z7failurePdPiS0_S0_S0_PbS1_S1_S1_i)
        /*00d0*/ 	.short	0x0380
        /*00d2*/ 	.short	0x004c


	//----- nvinfo : EIATTR_SW_WAR
	.align		4
.L_123:
        /*00d4*/ 	.byte	0x04, 0x36
        /*00d6*/ 	.short	(.L_125 - .L_124)
.L_124:
        /*00d8*/ 	.word	0x00000008
.L_125:


//--------------------- .nv.info._Z5step0PbS_S_S_S_PdPiS1_S_S_S1_S1_S1_S1_i --------------------------
	.section	.nv.info._Z5step0PbS_S_S_S_PdPiS1_S_S_S1_S1_S1_S1_i,"",@"SHT_CUDA_INFO"
	.sectionflags	@""
	.align	4


	//----- nvinfo : EIATTR_CUDA_API_VERSION
	.align		4
        /*0000*/ 	.byte	0x04, 0x37
        /*0002*/ 	.short	(.L_127 - .L_126)
.L_126:
        /*0004*/ 	.word	0x00000082


	//----- nvinfo : EIATTR_KPARAM_INFO
	.align		4
.L_127:
        /*0008*/ 	.byte	0x04, 0x17
        /*000a*/ 	.short	(.L_129 - .L_128)
.L_128:
        /*000c*/ 	.word	0x00000000
        /*0010*/ 	.short	0x000e
        /*0012*/ 	.short	0x0070
        /*0014*/ 	.byte	0x00, 0xf0, 0x11, 0x00


	//----- nvinfo : EIATTR_KPARAM_INFO
	.align		4
.L_129:
        /*0018*/ 	.byte	0x04, 0x17
        /*001a*/ 	.short	(.L_131 - .L_130)
.L_130:
        /*001c*/ 	.word	0x00000000
        /*0020*/ 	.short	0x000d
        /*0022*/ 	.short	0x0068
        /*0024*/ 	.byte	0x00, 0xf5, 0x21, 0x00


	//----- nvinfo : EIATTR_KPARAM_INFO
	.align		4
.L_131:
        /*0028*/ 	.byte	0x04, 0x17
        /*002a*/ 	.short	(.L_133 - .L_132)
.L_132:
        /*002c*/ 	.word	0x00000000
        /*0030*/ 	.short	0x000c
        /*0032*/ 	.short	0x0060
        /*0034*/ 	.byte	0x00, 0xf5, 0x21, 0x00


	//----- nvinfo : EIATTR_KPARAM_INFO
	.align		4
.L_133:
        /*0038*/ 	.byte	0x04, 0x17
        /*003a*/ 	.short	(.L_135 - .L_134)
.L_134:
        /*003c*/ 	.word	0x00000000
        /*0040*/ 	.short	0x000b
        /*0042*/ 	.short	0x0058
        /*0044*/ 	.byte	0x00, 0xf5, 0x21, 0x00


	//----- nvinfo : EIATTR_KPARAM_INFO
	.align		4
.L_135:
        /*0048*/ 	.byte	0x04, 0x17
        /*004a*/ 	.short	(.L_137 - .L_136)
.L_136:
        /*004c*/ 	.word	0x00000000
        /*0050*/ 	.short	0x000a
        /*0052*/ 	.short	0x0050
        /*0054*/ 	.byte	0x00, 0xf5, 0x21, 0x00


	//----- nvinfo : EIATTR_KPARAM_INFO
	.align		4
.L_137:
        /*0058*/ 	.byte	0x04, 0x17
        /*005a*/ 	.short	(.L_139 - .L_138)
.L_138:
        /*005c*/ 	.word	0x00000000
        /*0060*/ 	.short	0x0009
        /*0062*/ 	.short	0x0048
        /*0064*/ 	.byte	0x00, 0xf5, 0x21, 0x00


	//----- nvinfo : EIATTR_KPARAM_INFO
	.align		4
.L_139:
        /*0068*/ 	.byte	0x04, 0x17
        /*006a*/ 	.short	(.L_141 - .L_140)
.L_140:
        /*006c*/ 	.word	0x00000000
        /*0070*/ 	.short	0x0008
        /*0072*/ 	.short	0x0040
        /*0074*/ 	.byte	0x00, 0xf5, 0x21, 0x00


	//----- nvinfo : EIATTR_KPARAM_INFO
	.align		4
.L_141:
        /*0078*/ 	.byte	0x04, 0x17
        /*007a*/ 	.short	(.L_143 - .L_142)
.L_142:
        /*007c*/ 	.word	0x00000000
        /*0080*/ 	.short	0x0007
        /*0082*/ 	.short	0x0038
        /*0084*/ 	.byte	0x00, 0xf5, 0x21, 0x00


	//----- nvinfo : EIATTR_KPARAM_INFO
	.align		4
.L_143:
        /*0088*/ 	.byte	0x04, 0x17
        /*008a*/ 	.short	(.L_145 - .L_144)
.L_144:
        /*008c*/ 	.word	0x00000000
        /*0090*/ 	.short	0x0006
        /*0092*/ 	.short	0x0030
        /*0094*/ 	.byte	0x00, 0xf5, 0x21, 0x00


	//----- nvinfo : EIATTR_KPARAM_INFO
	.align		4
.L_145:
        /*0098*/ 	.byte	0x04, 0x17
        /*009a*/ 	.short	(.L_147 - .L_146)
.L_146:
        /*009c*/ 	.word	0x00000000
        /*00a0*/ 	.short	0x0005
        /*00a2*/ 	.short	0x0028
        /*00a4*/ 	.byte	0x00, 0xf5, 0x21, 0x00


	//----- nvinfo : EIATTR_KPARAM_INFO
	.align		4
.L_147:
        /*00a8*/ 	.byte	0x04, 0x17
        /*00aa*/ 	.short	(.L_149 - .L_148)
.L_148:
        /*00ac*/ 	.word	0x00000000
        /*00b0*/ 	.short	0x0004
        /*00b2*/ 	.short	0x0020
        /*00b4*/ 	.byte	0x00, 0xf5, 0x21, 0x00


	//----- nvinfo : EIATTR_KPARAM_INFO
	.align		4
.L_149:
        /*00b8*/ 	.byte	0x04, 0x17
        /*00ba*/ 	.short	(.L_151 - .L_150)
.L_150:
        /*00bc*/ 	.word	0x00000000
        /*00c0*/ 	.short	0x0003
        /*00c2*/ 	.short	0x0018
        /*00c4*/ 	.byte	0x00, 0xf5, 0x21, 0x00


	//----- nvinfo : EIATTR_KPARAM_INFO
	.align		4
.L_151:
        /*00c8*/ 	.byte	0x04, 0x17
        /*00ca*/ 	.short	(.L_153 - .L_152)
.L_152:
        /*00cc*/ 	.word	0x00000000
        /*00d0*/ 	.short	0x0002
        /*00d2*/ 	.short	0x0010
        /*00d4*/ 	.byte	0x00, 0xf5, 0x21, 0x00


	//----- nvinfo : EIATTR_KPARAM_INFO
	.align		4
.L_153:
        /*00d8*/ 	.byte	0x04, 0x17
        /*00da*/ 	.short	(.L_155 - .L_154)
.L_154:
        /*00dc*/ 	.word	0x00000000
        /*00e0*/ 	.short	0x0001
        /*00e2*/ 	.short	0x0008
        /*00e4*/ 	.byte	0x00, 0xf5, 0x21, 0x00


	//----- nvinfo : EIATTR_KPARAM_INFO
	.align		4
.L_155:
        /*00e8*/ 	.byte	0x04, 0x17
        /*00ea*/ 	.short	(.L_157 - .L_156)
.L_156:
        /*00ec*/ 	.word	0x00000000
        /*00f0*/ 	.short	0x0000
        /*00f2*/ 	.short	0x0000
        /*00f4*/ 	.byte	0x00, 0xf5, 0x21, 0x00


	//----- nvinfo : EIATTR_SPARSE_MMA_MASK
	.align		4
.L_157:
        /*00f8*/ 	.byte	0x03, 0x50
        /*00fa*/ 	.short	0x0000


	//----- nvinfo : EIATTR_MAXREG_COUNT
	.align		4
        /*00fc*/ 	.byte	0x03, 0x1b
        /*00fe*/ 	.short	0x00ff


	//----- nvinfo : EIATTR_MERCURY_ISA_VERSION
	.align		4
        /*0100*/ 	.byte	0x03, 0x5f
        /*0102*/ 	.short	0x0101


	//----- nvinfo : EIATTR_VRC_CTA_INIT_COUNT
	.align		4
        /*0104*/ 	.byte	0x02, 0x4a
	.zero		1
	.zero		1


	//----- nvinfo : EIATTR_EXIT_INSTR_OFFSETS
	.align		4
        /*0108*/ 	.byte	0x04, 0x1c
        /*010a*/ 	.short	(.L_159 - .L_158)


	//   ....[0]....
.L_158:
        /*010c*/ 	.word	0x00000070


	//   ....[1]....
        /*0110*/ 	.word	0x000003c0


	//----- nvinfo : EIATTR_CBANK_PARAM_SIZE
	.align		4
.L_159:
        /*0114*/ 	.byte	0x03, 0x19
        /*0116*/ 	.short	0x0074


	//----- nvinfo : EIATTR_PARAM_CBANK
	.align		4
        /*0118*/ 	.byte	0x04, 0x0a
        /*011a*/ 	.short	(.L_161 - .L_160)
	.align		4
.L_160:
        /*011c*/ 	.word	index@(.nv.constant0._Z5step0PbS_S_S_S_PdPiS1_S_S_S1_S1_S1_S1_i)
        /*0120*/ 	.short	0x0380
        /*0122*/ 	.short	0x0074


	//----- nvinfo : EIATTR_SW_WAR
	.align		4
.L_161:
        /*0124*/ 	.byte	0x04, 0x36
        /*0126*/ 	.short	(.L_163 - .L_162)
.L_162:
        /*0128*/ 	.word	0x00000008
.L_163:


//--------------------- .nv.info._Z6step3aPiiPdS0_S0_S_PbS1_S0_iS_S_S1_S1_S1_S1_ --------------------------
	.section	.nv.info._Z6step3aPiiPdS0_S0_S_PbS1_S0_iS_S_S1_S1_S1_S1_,"",@"SHT_CUDA_INFO"
	.sectionflags	@""
	.align	4


	//----- nvinfo : EIATTR_CUDA_API_VERSION
	.align		4
        /*0000*/ 	.byte	0x04, 0x37
        /*0002*/ 	.short	(.L_165 - .L_164)
.L_164:
        /*0004*/ 	.word	0x00000082


	//----- nvinfo : EIATTR_KPARAM_INFO
	.align		4
.L_165:
        /*0008*/ 	.byte	0x04, 0x17
        /*000a*/ 	.short	(.L_167 - .L_166)
.L_166:
        /*000c*/ 	.word	0x00000000
        /*0010*/ 	.short	0x000f
        /*0012*/ 	.short	0x0078
        /*0014*/ 	.byte	0x00, 0xf5, 0x21, 0x00


	//----- nvinfo : EIATTR_KPARAM_INFO
	.align		4
.L_167:
        /*0018*/ 	.byte	0x04, 0x17
        /*001a*/ 	.short	(.L_169 - .L_168)
.L_168:
        /*001c*/ 	.word	0x00000000
        /*0020*/ 	.short	0x000e
        /*0022*/ 	.short	0x0070
        /*0024*/ 	.byte	0x00, 0xf5, 0x21, 0x00


	//----- nvinfo : EIATTR_KPARAM_INFO
	.align		4
.L_169:
        /*0028*/ 	.byte	0x04, 0x17
        /*002a*/ 	.short	(.L_171 - .L_170)
.L_170:
        /*002c*/ 	.word	0x00000000
        /*0030*/ 	.short	0x000d
        /*0032*/ 	.short	0x0068
        /*0034*/ 	.byte	0x00, 0xf5, 0x21, 0x00


	//----- nvinfo : EIATTR_KPARAM_INFO
	.align		4
.L_171:
        /*0038*/ 	.byte	0x04, 0x17
        /*003a*/ 	.short	(.L_173 - .L_172)
.L_172:
        /*003c*/ 	.word	0x00000000
        /*0040*/ 	.short	0x000c
        /*0042*/ 	.short	0x0060
        /*0044*/ 	.byte	0x00, 0xf5, 0x21, 0x00


	//----- nvinfo : EIATTR_KPARAM_INFO
	.align		4
.L_173:
        /*0048*/ 	.byte	0x04, 0x17
        /*004a*/ 	.short	(.L_175 - .L_174)
.L_174:
        /*004c*/ 	.word	0x00000000
        /*0050*/ 	.short	0x000b
        /*0052*/ 	.short	0x0058
        /*0054*/ 	.byte	0x00, 0xf5, 0x21, 0x00


	//----- nvinfo : EIATTR_KPARAM_INFO
	.align		4
.L_175:
        /*0058*/ 	.byte	0x04, 0x17
        /*005a*/ 	.short	(.L_177 - .L_176)
.L_176:
        /*005c*/ 	.word	0x00000000
        /*0060*/ 	.short	0x000a
        /*0062*/ 	.short	0x0050
        /*0064*/ 	.byte	0x00, 0xf5, 0x21, 0x00


	//----- nvinfo : EIATTR_KPARAM_INFO
	.align		4
.L_177:
        /*0068*/ 	.byte	0x04, 0x17
        /*006a*/ 	.short	(.L_179 - .L_178)
.L_178:
        /*006c*/ 	.word	0x00000000
        /*0070*/ 	.short	0x0009
        /*0072*/ 	.short	0x0048
        /*0074*/ 	.byte	0x00, 0xf0, 0x11, 0x00


	//----- nvinfo : EIATTR_KPARAM_INFO
	.align		4
.L_179:
        /*0078*/ 	.byte	0x04, 0x17
        /*007a*/ 	.short	(.L_181 - .L_180)
.L_180:
        /*007c*/ 	.word	0x00000000
        /*0080*/ 	.short	0x0008
        /*0082*/ 	.short	0x0040
        /*0084*/ 	.byte	0x00, 0xf5, 0x21, 0x00


	//----- nvinfo : EIATTR_KPARAM_INFO
	.align		4
.L_181:
        /*0088*/ 	.byte	0x04, 0x17
        /*008a*/ 	.short	(.L_183 - .L_182)
.L_182:
        /*008c*/ 	.word	0x00000000
        /*0090*/ 	.short	0x0007
        /*0092*/ 	.short	0x0038
        /*0094*/ 	.byte	0x00, 0xf5, 0x21, 0x00


	//----- nvinfo : EIATTR_KPARAM_INFO
	.align		4
.L_183:
        /*0098*/ 	.byte	0x04, 0x17
        /*009a*/ 	.short	(.L_185 - .L_184)
.L_184:
        /*009c*/ 	.word	0x00000000
        /*00a0*/ 	.short	0x0006
        /*00a2*/ 	.short	0x0030
        /*00a4*/ 	.byte	0x00, 0xf5, 0x21, 0x00


	//----- nvinfo : EIATTR_KPARAM_INFO
	.align		4
.L_185:
        /*00a8*/ 	.byte	0x04, 0x17
        /*00aa*/ 	.short	(.L_187 - .L_186)
.L_186:
        /*00ac*/ 	.word	0x00000000
        /*00b0*/ 	.short	0x0005
        /*00b2*/ 	.short	0x0028
        /*00b4*/ 	.byte	0x00, 0xf5, 0x21, 0x00


	//----- nvinfo : EIATTR_KPARAM_INFO
	.align		4
.L_187:
        /*00b8*/ 	.byte	0x04, 0x17
        /*00ba*/ 	.short	(.L_189 - .L_188)
.L_188:
        /*00bc*/ 	.word	0x00000000
        /*00c0*/ 	.short	0x0004
        /*00c2*/ 	.short	0x0020
        /*00c4*/ 	.byte	0x00, 0xf5, 0x21, 0x00


	//----- nvinfo : EIATTR_KPARAM_INFO
	.align		4
.L_189:
        /*00c8*/ 	.byte	0x04, 0x17
        /*00ca*/ 	.short	(.L_191 - .L_190)
.L_190:
        /*00cc*/ 	.word	0x00000000
        /*00d0*/ 	.short	0x0003
        /*00d2*/ 	.short	0x0018
        /*00d4*/ 	.byte	0x00, 0xf5, 0x21, 0x00


	//----- nvinfo : EIATTR_KPARAM_INFO
	.align		4
.L_191:
        /*00d8*/ 	.byte	0x04, 0x17
        /*00da*/ 	.short	(.L_193 - .L_192)
.L_192:
        /*00dc*/ 	.word	0x00000000
        /*00e0*/ 	.short	0x0002
        /*00e2*/ 	.short	0x0010
        /*00e4*/ 	.byte	0x00, 0xf5, 0x21, 0x00


	//----- nvinfo : EIATTR_KPARAM_INFO
	.align		4
.L_193:
        /*00e8*/ 	.byte	0x04, 0x17
        /*00ea*/ 	.short	(.L_195 - .L_194)
.L_194:
        /*00ec*/ 	.word	0x00000000
        /*00f0*/ 	.short	0x0001
        /*00f2*/ 	.short	0x0008
        /*00f4*/ 	.byte	0x00, 0xf0, 0x11, 0x00


	//----- nvinfo : EIATTR_KPARAM_INFO
	.align		4
.L_195:
        /*00f8*/ 	.byte	0x04, 0x17
        /*00fa*/ 	.short	(.L_197 - .L_196)
.L_196:
        /*00fc*/ 	.word	0x00000000
        /*0100*/ 	.short	0x0000
        /*0102*/ 	.short	0x0000
        /*0104*/ 	.byte	0x00, 0xf5, 0x21, 0x00


	//----- nvinfo : EIATTR_SPARSE_MMA_MASK
	.align		4
.L_197:
        /*0108*/ 	.byte	0x03, 0x50
        /*010a*/ 	.short	0x0000


	//----- nvinfo : EIATTR_MAXREG_COUNT
	.align		4
        /*010c*/ 	.byte	0x03, 0x1b
        /*010e*/ 	.short	0x00ff


	//----- nvinfo : EIATTR_MERCURY_ISA_VERSION
	.align		4
        /*0110*/ 	.byte	0x03, 0x5f
        /*0112*/ 	.short	0x0101


	//----- nvinfo : EIATTR_VRC_CTA_INIT_COUNT
	.align		4
        /*0114*/ 	.byte	0x02, 0x4a
	.zero		1
	.zero		1


	//----- nvinfo : EIATTR_EXIT_INSTR_OFFSETS
	.align		4
        /*0118*/ 	.byte	0x04, 0x1c
        /*011a*/ 	.short	(.L_199 - .L_198)


	//   ....[0]....
.L_198:
        /*011c*/ 	.word	0x00000070


	//   ....[1]....
        /*0120*/ 	.word	0x00000110


	//   ....[2]....
        /*0124*/ 	.word	0x00000e60


	//   ....[3]....
        /*0128*/ 	.word	0x00001250


	//----- nvinfo : EIATTR_CRS_STACK_SIZE
	.align		4
.L_199:
        /*012c*/ 	.byte	0x04, 0x1e
        /*012e*/ 	.short	(.L_201 - .L_200)
.L_200:
        /*0130*/ 	.word	0x00000000


	//----- nvinfo : EIATTR_CBANK_PARAM_SIZE
	.align		4
.L_201:
        /*0134*/ 	.byte	0x03, 0x19
        /*0136*/ 	.short	0x0080


	//----- nvinfo : EIATTR_PARAM_CBANK
	.align		4
        /*0138*/ 	.byte	0x04, 0x0a
        /*013a*/ 	.short	(.L_203 - .L_202)
	.align		4
.L_202:
        /*013c*/ 	.word	index@(.nv.constant0._Z6step3aPiiPdS0_S0_S_PbS1_S0_iS_S_S1_S1_S1_S1_)
        /*0140*/ 	.short	0x0380
        /*0142*/ 	.short	0x0080


	//----- nvinfo : EIATTR_SW_WAR
	.align		4
.L_203:
        /*0144*/ 	.byte	0x04, 0x36
        /*0146*/ 	.short	(.L_205 - .L_204)
.L_204:
        /*0148*/ 	.word	0x00000008
.L_205:


//--------------------- .nv.info._Z7augstepPiiS_S_S_S_ --------------------------
	.section	.nv.info._Z7augstepPiiS_S_S_S_,"",@"SHT_CUDA_INFO"
	.sectionflags	@""
	.align	4


	//----- nvinfo : EIATTR_CUDA_API_VERSION
	.align		4
        /*0000*/ 	.byte	0x04, 0x37
        /*0002*/ 	.short	(.L_207 - .L_206)
.L_206:
        /*0004*/ 	.word	0x00000082


	//----- nvinfo : EIATTR_KPARAM_INFO
	.align		4
.L_207:
        /*0008*/ 	.byte	0x04, 0x17
        /*000a*/ 	.short	(.L_209 - .L_208)
.L_208:
        /*000c*/ 	.word	0x00000000
        /*0010*/ 	.short	0x0005
        /*0012*/ 	.short	0x0028
        /*0014*/ 	.byte	0x00, 0xf5, 0x21, 0x00


	//----- nvinfo : EIATTR_KPARAM_INFO
	.align		4
.L_209:
        /*0018*/ 	.byte	0x04, 0x17
        /*001a*/ 	.short	(.L_211 - .L_210)
.L_210:
        /*001c*/ 	.word	0x00000000
        /*0020*/ 	.short	0x0004
        /*0022*/ 	.short	0x0020
        /*0024*/ 	.byte	0x00, 0xf5, 0x21, 0x00


	//----- nvinfo : EIATTR_KPARAM_INFO
	.align		4
.L_211:
        /*0028*/ 	.byte	0x04, 0x17
        /*002a*/ 	.short	(.L_213 - .L_212)
.L_212:
        /*002c*/ 	.word	0x00000000
        /*0030*/ 	.short	0x0003
        /*0032*/ 	.short	0x0018
        /*0034*/ 	.byte	0x00, 0xf5, 0x21, 0x00


	//----- nvinfo : EIATTR_KPARAM_INFO
	.align		4
.L_213:
        /*0038*/ 	.byte	0x04, 0x17
        /*003a*/ 	.short	(.L_215 - .L_214)
.L_214:
        /*003c*/ 	.word	0x00000000
        /*0040*/ 	.short	0x0002
        /*0042*/ 	.short	0x0010
        /*0044*/ 	.byte	0x00, 0xf5, 0x21, 0x00


	//----- nvinfo : EIATTR_KPARAM_INFO
	.align		4
.L_215:
        /*0048*/ 	.byte	0x04, 0x17
        /*004a*/ 	.short	(.L_217 - .L_216)
.L_216:
        /*004c*/ 	.word	0x00000000
        /*0050*/ 	.short	0x0001
        /*0052*/ 	.short	0x0008
        /*0054*/ 	.byte	0x00, 0xf0, 0x11, 0x00


	//----- nvinfo : EIATTR_KPARAM_INFO
	.align		4
.L_217:
        /*0058*/ 	.byte	0x04, 0x17
        /*005a*/ 	.short	(.L_219 - .L_218)
.L_218:
        /*005c*/ 	.word	0x00000000
        /*0060*/ 	.short	0x0000
        /*0062*/ 	.short	0x0000
        /*0064*/ 	.byte	0x00, 0xf5, 0x21, 0x00


	//----- nvinfo : EIATTR_SPARSE_MMA_MASK
	.align		4
.L_219:
        /*0068*/ 	.byte	0x03, 0x50
        /*006a*/ 	.short	0x0000


	//----- nvinfo : EIATTR_MAXREG_COUNT
	.align		4
        /*006c*/ 	.byte	0x03, 0x1b
        /*006e*/ 	.short	0x00ff


	//----- nvinfo : EIATTR_MERCURY_ISA_VERSION
	.align		4
        /*0070*/ 	.byte	0x03, 0x5f
        /*0072*/ 	.short	0x0101


	//----- nvinfo : EIATTR_VRC_CTA_INIT_COUNT
	.align		4
        /*0074*/ 	.byte	0x02, 0x4a
	.zero		1
	.zero		1


	//----- nvinfo : EIATTR_EXIT_INSTR_OFFSETS
	.align		4
        /*0078*/ 	.byte	0x04, 0x1c
        /*007a*/ 	.short	(.L_221 - .L_220)


	//   ....[0]....
.L_220:
        /*007c*/ 	.word	0x00000070


	//   ....[1]....
        /*0080*/ 	.word	0x000000d0


	//   ....[2]....
        /*0084*/ 	.word	0x000001d0


	//----- nvinfo : EIATTR_CRS_STACK_SIZE
	.align		4
.L_221:
        /*0088*/ 	.byte	0x04, 0x1e
        /*008a*/ 	.short	(.L_223 - .L_222)
.L_222:
        /*008c*/ 	.word	0x00000000


	//----- nvinfo : EIATTR_CBANK_PARAM_SIZE
	.align		4
.L_223:
        /*0090*/ 	.byte	0x03, 0x19
        /*0092*/ 	.short	0x0030


	//----- nvinfo : EIATTR_PARAM_CBANK
	.align		4
        /*0094*/ 	.byte	0x04, 0x0a
        /*0096*/ 	.short	(.L_225 - .L_224)
	.align		4
.L_224:
        /*0098*/ 	.word	index@(.nv.constant0._Z7augstepPiiS_S_S_S_)
        /*009c*/ 	.short	0x0380
        /*009e*/ 	.short	0x0030


	//----- nvinfo : EIATTR_SW_WAR
	.align		4
.L_225:
        /*00a0*/ 	.byte	0x04, 0x36
        /*00a2*/ 	.short	(.L_227 - .L_226)
.L_226:
        /*00a4*/ 	.word	0x00000008
.L_227:


//--------------------- .nv.info._Z7revstepPiiS_S_S_S_Pb --------------------------
	.section	.nv.info._Z7revstepPiiS_S_S_S_Pb,"",@"SHT_CUDA_INFO"
	.sectionflags	@""
	.align	4


	//----- nvinfo : EIATTR_CUDA_API_VERSION
	.align		4
        /*0000*/ 	.byte	0x04, 0x37
        /*0002*/ 	.short	(.L_229 - .L_228)
.L_228:
        /*0004*/ 	.word	0x00000082


	//----- nvinfo : EIATTR_KPARAM_INFO
	.align		4
.L_229:
        /*0008*/ 	.byte	0x04, 0x17
        /*000a*/ 	.short	(.L_231 - .L_230)
.L_230:
        /*000c*/ 	.word	0x00000000
        /*0010*/ 	.short	0x0006
        /*0012*/ 	.short	0x0030
        /*0014*/ 	.byte	0x00, 0xf5, 0x21, 0x00


	//----- nvinfo : EIATTR_KPARAM_INFO
	.align		4
.L_231:
        /*0018*/ 	.byte	0x04, 0x17
        /*001a*/ 	.short	(.L_233 - .L_232)
.L_232:
        /*001c*/ 	.word	0x00000000
        /*0020*/ 	.short	0x0005
        /*0022*/ 	.short	0x0028
        /*0024*/ 	.byte	0x00, 0xf5, 0x21, 0x00


	//----- nvinfo : EIATTR_KPARAM_INFO
	.align		4
.L_233:
        /*0028*/ 	.byte	0x04, 0x17
        /*002a*/ 	.short	(.L_235 - .L_234)
.L_234:
        /*002c*/ 	.word	0x00000000
        /*0030*/ 	.short	0x0004
        /*0032*/ 	.short	0x0020
        /*0034*/ 	.byte	0x00, 0xf5, 0x21, 0x00


	//----- nvinfo : EIATTR_KPARAM_INFO
	.align		4
.L_235:
        /*0038*/ 	.byte	0x04, 0x17
        /*003a*/ 	.short	(.L_237 - .L_236)
.L_236:
        /*003c*/ 	.word	0x00000000
        /*0040*/ 	.short	0x0003
        /*0042*/ 	.short	0x0018
        /*0044*/ 	.byte	0x00, 0xf5, 0x21, 0x00


	//----- nvinfo : EIATTR_KPARAM_INFO
	.align		4
.L_237:
        /*0048*/ 	.byte	0x04, 0x17
        /*004a*/ 	.short	(.L_239 - .L_238)
.L_238:
        /*004c*/ 	.word	0x00000000
        /*0050*/ 	.short	0x0002
        /*0052*/ 	.short	0x0010
        /*0054*/ 	.byte	0x00, 0xf5, 0x21, 0x00


	//----- nvinfo : EIATTR_KPARAM_INFO
	.align		4
.L_239:
        /*0058*/ 	.byte	0x04, 0x17
        /*005a*/ 	.short	(.L_241 - .L_240)
.L_240:
        /*005c*/ 	.word	0x00000000
        /*0060*/ 	.short	0x0001
        /*0062*/ 	.short	0x0008
        /*0064*/ 	.byte	0x00, 0xf0, 0x11, 0x00


	//----- nvinfo : EIATTR_KPARAM_INFO
	.align		4
.L_241:
        /*0068*/ 	.byte	0x04, 0x17
        /*006a*/ 	.short	(.L_243 - .L_242)
.L_242:
        /*006c*/ 	.word	0x00000000
        /*0070*/ 	.short	0x0000
        /*0072*/ 	.short	0x0000
        /*0074*/ 	.byte	0x00, 0xf5, 0x21, 0x00


	//----- nvinfo : EIATTR_SPARSE_MMA_MASK
	.align		4
.L_243:
        /*0078*/ 	.byte	0x03, 0x50
        /*007a*/ 	.short	0x0000


	//----- nvinfo : EIATTR_MAXREG_COUNT
	.align		4
        /*007c*/ 	.byte	0x03, 0x1b
        /*007e*/ 	.short	0x00ff


	//----- nvinfo : EIATTR_MERCURY_ISA_VERSION
	.align		4
        /*0080*/ 	.byte	0x03, 0x5f
        /*0082*/ 	.short	0x0101


	//----- nvinfo : EIATTR_VRC_CTA_INIT_COUNT
	.align		4
        /*0084*/ 	.byte	0x02, 0x4a
	.zero		1
	.zero		1


	//----- nvinfo : EIATTR_EXIT_INSTR_OFFSETS
	.align		4
        /*0088*/ 	.byte	0x04, 0x1c
        /*008a*/ 	.short	(.L_245 - .L_244)


	//   ....[0]....
.L_244:
        /*008c*/ 	.word	0x00000070


	//   ....[1]....
        /*0090*/ 	.word	0x000002b0


	//----- nvinfo : EIATTR_CRS_STACK_SIZE
	.align		4
.L_245:
        /*0094*/ 	.byte	0x04, 0x1e
        /*0096*/ 	.short	(.L_247 - .L_246)
.L_246:
        /*0098*/ 	.word	0x00000000


	//----- nvinfo : EIATTR_CBANK_PARAM_SIZE
	.align		4
.L_247:
        /*009c*/ 	.byte	0x03, 0x19
        /*009e*/ 	.short	0x0038


	//----- nvinfo : EIATTR_PARAM_CBANK
	.align		4
        /*00a0*/ 	.byte	0x04, 0x0a
        /*00a2*/ 	.short	(.L_249 - .L_248)
	.align		4
.L_248:
        /*00a4*/ 	.word	index@(.nv.constant0._Z7revstepPiiS_S_S_S_Pb)
        /*00a8*/ 	.short	0x0380
        /*00aa*/ 	.short	0x0038


	//----- nvinfo : EIATTR_SW_WAR
	.align		4
.L_249:
        /*00ac*/ 	.byte	0x04, 0x36
        /*00ae*/ 	.short	(.L_251 - .L_250)
.L_250:
        /*00b0*/ 	.word	0x00000008
.L_251:


//--------------------- .nv.info._Z8dualstepdPbS_PiPdS1_S1_iS_ --------------------------
	.section	.nv.info._Z8dualstepdPbS_PiPdS1_S1_iS_,"",@"SHT_CUDA_INFO"
	.sectionflags	@""
	.align	4


	//----- nvinfo : EIATTR_CUDA_API_VERSION
	.align		4
        /*0000*/ 	.byte	0x04, 0x37
        /*0002*/ 	.short	(.L_253 - .L_252)
.L_252:
        /*0004*/ 	.word	0x00000082


	//----- nvinfo : EIATTR_KPARAM_INFO
	.align		4
.L_253:
        /*0008*/ 	.byte	0x04, 0x17
        /*000a*/ 	.short	(.L_255 - .L_254)
.L_254:
        /*000c*/ 	.word	0x00000000
        /*0010*/ 	.short	0x0008
        /*0012*/ 	.short	0x0040
        /*0014*/ 	.byte	0x00, 0xf5, 0x21, 0x00


	//----- nvinfo : EIATTR_KPARAM_INFO
	.align		4
.L_255:
        /*0018*/ 	.byte	0x04, 0x17
        /*001a*/ 	.short	(.L_257 - .L_256)
.L_256:
        /*001c*/ 	.word	0x00000000
        /*0020*/ 	.short	0x0007
        /*0022*/ 	.short	0x0038
        /*0024*/ 	.byte	0x00, 0xf0, 0x11, 0x00


	//----- nvinfo : EIATTR_KPARAM_INFO
	.align		4
.L_257:
        /*0028*/ 	.byte	0x04, 0x17
        /*002a*/ 	.short	(.L_259 - .L_258)
.L_258:
        /*002c*/ 	.word	0x00000000
        /*0030*/ 	.short	0x0006
        /*0032*/ 	.short	0x0030
        /*0034*/ 	.byte	0x00, 0xf5, 0x21, 0x00


	//----- nvinfo : EIATTR_KPARAM_INFO
	.align		4
.L_259:
        /*0038*/ 	.byte	0x04, 0x17
        /*003a*/ 	.short	(.L_261 - .L_260)
.L_260:
        /*003c*/ 	.word	0x00000000
        /*0040*/ 	.short	0x0005
        /*0042*/ 	.short	0x0028
        /*0044*/ 	.byte	0x00, 0xf5, 0x21, 0x00


	//----- nvinfo : EIATTR_KPARAM_INFO
	.align		4
.L_261:
        /*0048*/ 	.byte	0x04, 0x17
        /*004a*/ 	.short	(.L_263 - .L_262)
.L_262:
        /*004c*/ 	.word	0x00000000
        /*0050*/ 	.short	0x0004
        /*0052*/ 	.short	0x0020
        /*0054*/ 	.byte	0x00, 0xf5, 0x21, 0x00


	//----- nvinfo : EIATTR_KPARAM_INFO
	.align		4
.L_263:
        /*0058*/ 	.byte	0x04, 0x17
        /*005a*/ 	.short	(.L_265 - .L_264)
.L_264:
        /*005c*/ 	.word	0x00000000
        /*0060*/ 	.short	0x0003
        /*0062*/ 	.short	0x0018
        /*0064*/ 	.byte	0x00, 0xf5, 0x21, 0x00


	//----- nvinfo : EIATTR_KPARAM_INFO
	.align		4
.L_265:
        /*0068*/ 	.byte	0x04, 0x17
        /*006a*/ 	.short	(.L_267 - .L_266)
.L_266:
        /*006c*/ 	.word	0x00000000
        /*0070*/ 	.short	0x0002
        /*0072*/ 	.short	0x0010
        /*0074*/ 	.byte	0x00, 0xf5, 0x21, 0x00


	//----- nvinfo : EIATTR_KPARAM_INFO
	.align		4
.L_267:
        /*0078*/ 	.byte	0x04, 0x17
        /*007a*/ 	.short	(.L_269 - .L_268)
.L_268:
        /*007c*/ 	.word	0x00000000
        /*0080*/ 	.short	0x0001
        /*0082*/ 	.short	0x0008
        /*0084*/ 	.byte	0x00, 0xf5, 0x21, 0x00


	//----- nvinfo : EIATTR_KPARAM_INFO
	.align		4
.L_269:
        /*0088*/ 	.byte	0x04, 0x17
        /*008a*/ 	.short	(.L_271 - .L_270)
.L_270:
        /*008c*/ 	.word	0x00000000
        /*0090*/ 	.short	0x0000
        /*0092*/ 	.short	0x0000
        /*0094*/ 	.byte	0x00, 0xf0, 0x21, 0x00


	//----- nvinfo : EIATTR_SPARSE_MMA_MASK
	.align		4
.L_271:
        /*0098*/ 	.byte	0x03, 0x50
        /*009a*/ 	.short	0x0000


	//----- nvinfo : EIATTR_MAXREG_COUNT
	.align		4
        /*009c*/ 	.byte	0x03, 0x1b
        /*009e*/ 	.short	0x00ff


	//----- nvinfo : EIATTR_MERCURY_ISA_VERSION
	.align		4
        /*00a0*/ 	.byte	0x03, 0x5f
        /*00a2*/ 	.short	0x0101


	//----- nvinfo : EIATTR_VRC_CTA_INIT_COUNT
	.align		4
        /*00a4*/ 	.byte	0x02, 0x4a
	.zero		1
	.zero		1


	//----- nvinfo : EIATTR_EXIT_INSTR_OFFSETS
	.align		4
        /*00a8*/ 	.byte	0x04, 0x1c
        /*00aa*/ 	.short	(.L_273 - .L_272)


	//   ....[0]....
.L_272:
        /*00ac*/ 	.word	0x00000070


	//   ....[1]....
        /*00b0*/ 	.word	0x000002d0


	//   ....[2]....
        /*00b4*/ 	.word	0x00000310


	//   ....[3]....
        /*00b8*/ 	.word	0x000003a0


	//----- nvinfo : EIATTR_CBANK_PARAM_SIZE
	.align		4
.L_273:
        /*00bc*/ 	.byte	0x03, 0x19
        /*00be*/ 	.short	0x0048


	//----- nvinfo : EIATTR_PARAM_CBANK
	.align		4
        /*00c0*/ 	.byte	0x04, 0x0a
        /*00c2*/ 	.short	(.L_275 - .L_274)
	.align		4
.L_274:
        /*00c4*/ 	.word	index@(.nv.constant0._Z8dualstepdPbS_PiPdS1_S1_iS_)
        /*00c8*/ 	.short	0x0380
        /*00ca*/ 	.short	0x0048


	//----- nvinfo : EIATTR_SW_WAR
	.align		4
.L_275:
        /*00cc*/ 	.byte	0x04, 0x36
        /*00ce*/ 	.short	(.L_277 - .L_276)
.L_276:
        /*00d0*/ 	.word	0x00000008
.L_277:


//--------------------- .nv.info._Z5step2PiPbS_i  --------------------------
	.section	.nv.info._Z5step2PiPbS_i,"",@"SHT_CUDA_INFO"
	.sectionflags	@""
	.align	4


	//----- nvinfo : EIATTR_CUDA_API_VERSION
	.align		4
        /*0000*/ 	.byte	0x04, 0x37
        /*0002*/ 	.short	(.L_279 - .L_278)
.L_278:
        /*0004*/ 	.word	0x00000082


	//----- nvinfo : EIATTR_KPARAM_INFO
	.align		4
.L_279:
        /*0008*/ 	.byte	0x04, 0x17
        /*000a*/ 	.short	(.L_281 - .L_280)
.L_280:
        /*000c*/ 	.word	0x00000000
        /*0010*/ 	.short	0x0003
        /*0012*/ 	.short	0x0018
        /*0014*/ 	.byte	0x00, 0xf0, 0x11, 0x00


	//----- nvinfo : EIATTR_KPARAM_INFO
	.align		4
.L_281:
        /*0018*/ 	.byte	0x04, 0x17
        /*001a*/ 	.short	(.L_283 - .L_282)
.L_282:
        /*001c*/ 	.word	0x00000000
        /*0020*/ 	.short	0x0002
        /*0022*/ 	.short	0x0010
        /*0024*/ 	.byte	0x00, 0xf5, 0x21, 0x00


	//----- nvinfo : EIATTR_KPARAM_INFO
	.align		4
.L_283:
        /*0028*/ 	.byte	0x04, 0x17
        /*002a*/ 	.short	(.L_285 - .L_284)
.L_284:
        /*002c*/ 	.word	0x00000000
        /*0030*/ 	.short	0x0001
        /*0032*/ 	.short	0x0008
        /*0034*/ 	.byte	0x00, 0xf5, 0x21, 0x00


	//----- nvinfo : EIATTR_KPARAM_INFO
	.align		4
.L_285:
        /*0038*/ 	.byte	0x04, 0x17
        /*003a*/ 	.short	(.L_287 - .L_286)
.L_286:
        /*003c*/ 	.word	0x00000000
        /*0040*/ 	.short	0x0000
        /*0042*/ 	.short	0x0000
        /*0044*/ 	.byte	0x00, 0xf5, 0x21, 0x00


	//----- nvinfo : EIATTR_SPARSE_MMA_MASK
	.align		4
.L_287:
        /*0048*/ 	.byte	0x03, 0x50
        /*004a*/ 	.short	0x0000


	//----- nvinfo : EIATTR_MAXREG_COUNT
	.align		4
        /*004c*/ 	.byte	0x03, 0x1b
        /*004e*/ 	.short	0x00ff


	//----- nvinfo : EIATTR_MERCURY_ISA_VERSION
	.align		4
        /*0050*/ 	.byte	0x03, 0x5f
        /*0052*/ 	.short	0x0101


	//----- nvinfo : EIATTR_INT_WARP_WIDE_INSTR_OFFSETS
	.align		4
        /*0054*/ 	.byte	0x04, 0x31
        /*0056*/ 	.short	(.L_289 - .L_288)


	//   ....[0]....
.L_288:
        /*0058*/ 	.word	0x00000110


	//----- nvinfo : EIATTR_VRC_CTA_INIT_COUNT
	.align		4
.L_289:
        /*005c*/ 	.byte	0x02, 0x4a
	.zero		1
	.zero		1


	//----- nvinfo : EIATTR_EXIT_INSTR_OFFSETS
	.align		4
        /*0060*/ 	.byte	0x04, 0x1c
        /*0062*/ 	.short	(.L_291 - .L_290)


	//   ....[0]....
.L_290:
        /*0064*/ 	.word	0x00000070


	//   ....[1]....
        /*0068*/ 	.word	0x000000d0


	//   ....[2]....
        /*006c*/ 	.word	0x000001a0


	//----- nvinfo : EIATTR_CBANK_PARAM_SIZE
	.align		4
.L_291:
        /*0070*/ 	.byte	0x03, 0x19
        /*0072*/ 	.short	0x001c


	//----- nvinfo : EIATTR_PARAM_CBANK
	.align		4
        /*0074*/ 	.byte	0x04, 0x0a
        /*0076*/ 	.short	(.L_293 - .L_292)
	.align		4
.L_292:
        /*0078*/ 	.word	index@(.nv.constant0._Z5step2PiPbS_i)
        /*007c*/ 	.short	0x0380
        /*007e*/ 	.short	0x001c


	//----- nvinfo : EIATTR_SW_WAR
	.align		4
.L_293:
        /*0080*/ 	.byte	0x04, 0x36
        /*0082*/ 	.short	(.L_295 - .L_294)
.L_294:
        /*0084*/ 	.word	0x00000008
.L_295:


//--------------------- .nv.info._Z6step1bPdS_S_i --------------------------
	.section	.nv.info._Z6step1bPdS_S_i,"",@"SHT_CUDA_INFO"
	.sectionflags	@""
	.align	4


	//----- nvinfo : EIATTR_CUDA_API_VERSION
	.align		4
        /*0000*/ 	.byte	0x04, 0x37
        /*0002*/ 	.short	(.L_297 - .L_296)
.L_296:
        /*0004*/ 	.word	0x00000082


	//----- nvinfo : EIATTR_KPARAM_INFO
	.align		4
.L_297:
        /*0008*/ 	.byte	0x04, 0x17
        /*000a*/ 	.short	(.L_299 - .L_298)
.L_298:
        /*000c*/ 	.word	0x00000000
        /*0010*/ 	.short	0x0003
        /*0012*/ 	.short	0x0018
        /*0014*/ 	.byte	0x00, 0xf0, 0x11, 0x00


	//----- nvinfo : EIATTR_KPARAM_INFO
	.align		4
.L_299:
        /*0018*/ 	.byte	0x04, 0x17
        /*001a*/ 	.short	(.L_301 - .L_300)
.L_300:
        /*001c*/ 	.word	0x00000000
        /*0020*/ 	.short	0x0002
        /*0022*/ 	.short	0x0010
        /*0024*/ 	.byte	0x00, 0xf5, 0x21, 0x00


	//----- nvinfo : EIATTR_KPARAM_INFO
	.align		4
.L_301:
        /*0028*/ 	.byte	0x04, 0x17
        /*002a*/ 	.short	(.L_303 - .L_302)
.L_302:
        /*002c*/ 	.word	0x00000000
        /*0030*/ 	.short	0x0001
        /*0032*/ 	.short	0x0008
        /*0034*/ 	.byte	0x00, 0xf5, 0x21, 0x00


	//----- nvinfo : EIATTR_KPARAM_INFO
	.align		4
.L_303:
        /*0038*/ 	.byte	0x04, 0x17
        /*003a*/ 	.short	(.L_305 - .L_304)
.L_304:
        /*003c*/ 	.word	0x00000000
        /*0040*/ 	.short	0x0000
        /*0042*/ 	.short	0x0000
        /*0044*/ 	.byte	0x00, 0xf5, 0x21, 0x00


	//----- nvinfo : EIATTR_SPARSE_MMA_MASK
	.align		4
.L_305:
        /*0048*/ 	.byte	0x03, 0x50
        /*004a*/ 	.short	0x0000


	//----- nvinfo : EIATTR_MAXREG_COUNT
	.align		4
        /*004c*/ 	.byte	0x03, 0x1b
        /*004e*/ 	.short	0x00ff


	//----- nvinfo : EIATTR_MERCURY_ISA_VERSION
	.align		4
        /*0050*/ 	.byte	0x03, 0x5f
        /*0052*/ 	.short	0x0101


	//----- nvinfo : EIATTR_VRC_CTA_INIT_COUNT
	.align		4
        /*0054*/ 	.byte	0x02, 0x4a
	.zero		1
	.zero		1


	//----- nvinfo : EIATTR_EXIT_INSTR_OFFSETS
	.align		4
        /*0058*/ 	.byte	0x04, 0x1c
        /*005a*/ 	.short	(.L_307 - .L_306)


	//   ....[0]....
.L_306:
        /*005c*/ 	.word	0x00000070


	//   ....[1]....
        /*0060*/ 	.word	0x000017d0


	//----- nvinfo : EIATTR_CBANK_PARAM_SIZE
	.align		4
.L_307:
        /*0064*/ 	.byte	0x03, 0x19
        /*0066*/ 	.short	0x001c


	//----- nvinfo : EIATTR_PARAM_CBANK
	.align		4
        /*0068*/ 	.byte	0x04, 0x0a
        /*006a*/ 	.short	(.L_309 - .L_308)
	.align		4
.L_308:
        /*006c*/ 	.word	index@(.nv.constant0._Z6step1bPdS_S_i)
        /*0070*/ 	.short	0x0380
        /*0072*/ 	.short	0x001c


	//----- nvinfo : EIATTR_SW_WAR
	.align		4
.L_309:
        /*0074*/ 	.byte	0x04, 0x36
        /*0076*/ 	.short	(.L_311 - .L_310)
.L_310:
        /*0078*/ 	.word	0x00000008
.L_311:


//--------------------- .nv.info._Z6step1aPdS_i   --------------------------
	.section	.nv.info._Z6step1aPdS_i,"",@"SHT_CUDA_INFO"
	.sectionflags	@""
	.align	4


	//----- nvinfo : EIATTR_CUDA_API_VERSION
	.align		4
        /*0000*/ 	.byte	0x04, 0x37
        /*0002*/ 	.short	(.L_313 - .L_312)
.L_312:
        /*0004*/ 	.word	0x00000082


	//----- nvinfo : EIATTR_KPARAM_INFO
	.align		4
.L_313:
        /*0008*/ 	.byte	0x04, 0x17
        /*000a*/ 	.short	(.L_315 - .L_314)
.L_314:
        /*000c*/ 	.word	0x00000000
        /*0010*/ 	.short	0x0002
        /*0012*/ 	.short	0x0010
        /*0014*/ 	.byte	0x00, 0xf0, 0x11, 0x00


	//----- nvinfo : EIATTR_KPARAM_INFO
	.align		4
.L_315:
        /*0018*/ 	.byte	0x04, 0x17
        /*001a*/ 	.short	(.L_317 - .L_316)
.L_316:
        /*001c*/ 	.word	0x00000000
        /*0020*/ 	.short	0x0001
        /*0022*/ 	.short	0x0008
        /*0024*/ 	.byte	0x00, 0xf5, 0x21, 0x00


	//----- nvinfo : EIATTR_KPARAM_INFO
	.align		4
.L_317:
        /*0028*/ 	.byte	0x04, 0x17
        /*002a*/ 	.short	(.L_319 - .L_318)
.L_318:
        /*002c*/ 	.word	0x00000000
        /*0030*/ 	.short	0x0000
        /*0032*/ 	.short	0x0000
        /*0034*/ 	.byte	0x00, 0xf5, 0x21, 0x00


	//----- nvinfo : EIATTR_SPARSE_MMA_MASK
	.align		4
.L_319:
        /*0038*/ 	.byte	0x03, 0x50
        /*003a*/ 	.short	0x0000


	//----- nvinfo : EIATTR_MAXREG_COUNT
	.align		4
        /*003c*/ 	.byte	0x03, 0x1b
        /*003e*/ 	.short	0x00ff


	//----- nvinfo : EIATTR_MERCURY_ISA_VERSION
	.align		4
        /*0040*/ 	.byte	0x03, 0x5f
        /*0042*/ 	.short	0x0101


	//----- nvinfo : EIATTR_VRC_CTA_INIT_COUNT
	.align		4
        /*0044*/ 	.byte	0x02, 0x4a
	.zero		1
	.zero		1


	//----- nvinfo : EIATTR_EXIT_INSTR_OFFSETS
	.align		4
        /*0048*/ 	.byte	0x04, 0x1c
        /*004a*/ 	.short	(.L_321 - .L_320)


	//   ....[0]....
.L_320:
        /*004c*/ 	.word	0x00000070


	//   ....[1]....
        /*0050*/ 	.word	0x00001280


	//----- nvinfo : EIATTR_CBANK_PARAM_SIZE
	.align		4
.L_321:
        /*0054*/ 	.byte	0x03, 0x19
        /*0056*/ 	.short	0x0014


	//----- nvinfo : EIATTR_PARAM_CBANK
	.align		4
        /*0058*/ 	.byte	0x04, 0x0a
        /*005a*/ 	.short	(.L_323 - .L_322)
	.align		4
.L_322:
        /*005c*/ 	.word	index@(.nv.constant0._Z6step1aPdS_i)
        /*0060*/ 	.short	0x0380
        /*0062*/ 	.short	0x0014


	//----- nvinfo : EIATTR_SW_WAR
	.align		4
.L_323:
        /*0064*/ 	.byte	0x04, 0x36
        /*0066*/ 	.short	(.L_325 - .L_324)
.L_324:
        /*0068*/ 	.word	0x00000008
.L_325:


//--------------------- .nv.callgraph             --------------------------
	.section	.nv.callgraph,"",@"SHT_CUDA_CALLGRAPH"
	.align	4
	.sectionentsize	8
	.align		4
        /*0000*/ 	.word	0x00000000
	.align		4
        /*0004*/ 	.word	0xffffffff
	.align		4
        /*0008*/ 	.word	0x00000000
	.align		4
        /*000c*/ 	.word	0xfffffffe
	.align		4
        /*0010*/ 	.word	0x00000000
	.align		4
        /*0014*/ 	.word	0xfffffffd
	.align		4
        /*0018*/ 	.word	0x00000000
	.align		4
        /*001c*/ 	.word	0xfffffffc


//--------------------- .text._Z8outcheckPbS_i    --------------------------
	.section	.text._Z8outcheckPbS_i,"ax",@progbits
	.align	128
        .global         _Z8outcheckPbS_i
        .type           _Z8outcheckPbS_i,@function
        .size           _Z8outcheckPbS_i,(.L_x_45 - _Z8outcheckPbS_i)
        .other          _Z8outcheckPbS_i,@"STO_CUDA_ENTRY STV_DEFAULT"
_Z8outcheckPbS_i:
.text._Z8outcheckPbS_i:
[----:B------:R-:W-:Y:S01]  /*0000*/  LDC R1, c[0x0][0x37c] ;  /* 0x0000df00ff017b82 */ /* 0x000fe20000000800 */
[----:B------:R-:W0:Y:S07]  /*0010*/  S2R R2, SR_TID.X ;  /* 0x0000000000027919 */ /* 0x000e2e0000002100 */
[----:B------:R-:W0:Y:S01]  /*0020*/  S2UR UR4, SR_CTAID.X ;  /* 0x00000000000479c3 */ /* 0x000e220000002500 */
[----:B------:R-:W1:Y:S07]  /*0030*/  LDCU UR5, c[0x0][0x390] ;  /* 0x00007200ff0577ac */ /* 0x000e6e0008000800 */
[----:B------:R-:W0:Y:S02]  /*0040*/  LDC R3, c[0x0][0x360] ;  /* 0x0000d800ff037b82 */ /* 0x000e240000000800 */
[----:B0-----:R-:W-:-:S05]  /*0050*/  IMAD R2, R3, UR4, R2 ;  /* 0x0000000403027c24 */ /* 0x001fca000f8e0202 */
[----:B-1----:R-:W-:-:S13]  /*0060*/  ISETP.GE.AND P0, PT, R2, UR5, PT ;  /* 0x0000000502007c0c */ /* 0x002fda000bf06270 */
[----:B------:R-:W-:Y:S05]  /*0070*/  @P0 EXIT ;  /* 0x000000000000094d */ /* 0x000fea0003800000 */
[----:B------:R-:W0:Y:S01]  /*0080*/  LDCU.128 UR8, c[0x0][0x380] ;  /* 0x00007000ff0877ac */ /* 0x000e220008000c00 */
[----:B------:R-:W-:Y:S01]  /*0090*/  SHF.R.S32.HI R0, RZ, 0x1f, R2 ;  /* 0x0000001fff007819 */ /* 0x000fe20000011402 */
[----:B------:R-:W1:Y:S01]  /*00a0*/  LDCU.64 UR4, c[0x0][0x358] ;  /* 0x00006b00ff0477ac */ /* 0x000e620008000a00 */
[C---:B0-----:R-:W-:Y:S02]  /*00b0*/  IADD3 R4, P0, PT, R2.reuse, UR8, RZ ;  /* 0x0000000802047c10 */ /* 0x041fe4000ff1e0ff */
[----:B------:R-:W-:Y:S02]  /*00c0*/  IADD3 R2, P1, PT, R2, UR10, RZ ;  /* 0x0000000a02027c10 */ /* 0x000fe4000ff3e0ff */
[C---:B------:R-:W-:Y:S02]  /*00d0*/  IADD3.X R5, PT, PT, R0.reuse, UR9, RZ, P0, !PT ;  /* 0x0000000900057c10 */ /* 0x040fe400087fe4ff */
[----:B------:R-:W-:-:S03]  /*00e0*/  IADD3.X R3, PT, PT, R0, UR11, RZ, P1, !PT ;  /* 0x0000000b00037c10 */ /* 0x000fc60008ffe4ff */
[----:B-1----:R-:W-:Y:S04]  /*00f0*/  STG.E.U8 desc[UR4][R4.64], RZ ;  /* 0x000000ff04007986 */ /* 0x002fe8000c101104 */
[----:B------:R-:W-:Y:S01]  /*0100*/  STG.E.U8 desc[UR4][R2.64], RZ ;  /* 0x000000ff02007986 */ /* 0x000fe2000c101104 */
[----:B------:R-:W-:Y:S05]  /*0110*/  EXIT ;  /* 0x000000000000794d */ /* 0x000fea0003800000 */
.L_x_0:
[----:B------:R-:W-:-:S00]  /*0120*/  BRA `(.L_x_0) ;  /* 0xfffffffc00fc7947 */ /* 0x000fc0000383ffff */
[----:B------:R-:W-:-:S00]  /*0130*/  NOP ;  /* 0x0000000000007918 */ /* 0x000fc00000000000 */
        /* <DEDUP_REMOVED lines=12> */
.L_x_45:


//--------------------- .text._Z13dualdonecheckPbS_S_S_i --------------------------
	.section	.text._Z13dualdonecheckPbS_S_S_i,"ax",@progbits
	.align	128
        .global         _Z13dualdonecheckPbS_S_S_i
        .type           _Z13dualdonecheckPbS_S_S_i,@function
        .size           _Z13dualdonecheckPbS_S_S_i,(.L_x_46 - _Z13dualdonecheckPbS_S_S_i)
        .other          _Z13dualdonecheckPbS_S_S_i,@"STO_CUDA_ENTRY STV_DEFAULT"
_Z13dualdonecheckPbS_S_S_i:
.text._Z13dualdonecheckPbS_S_S_i:
        /* <DEDUP_REMOVED lines=10> */
[----:B------:R-:W1:Y:S01]  /*00a0*/  LDCU.128 UR12, c[0x0][0x390] ;  /* 0x00007200ff0c77ac */ /* 0x000e620008000c00 */
[----:B------:R-:W2:Y:S01]  /*00b0*/  LDCU.64 UR4, c[0x0][0x358] ;  /* 0x00006b00ff0477ac */ /* 0x000ea20008000a00 */
[C---:B0-----:R-:W-:Y:S02]  /*00c0*/  IADD3 R4, P0, PT, R2.reuse, UR8, RZ ;  /* 0x0000000802047c10 */ /* 0x041fe4000ff1e0ff */
[C---:B------:R-:W-:Y:S02]  /*00d0*/  IADD3 R6, P1, PT, R2.reuse, UR10, RZ ;  /* 0x0000000a02067c10 */ /* 0x040fe4000ff3e0ff */
[C---:B-1----:R-:W-:Y:S02]  /*00e0*/  IADD3 R8, P2, PT, R2.reuse, UR12, RZ ;  /* 0x0000000c02087c10 */ /* 0x042fe4000ff5e0ff */
[----:B------:R-:W-:-:S02]  /*00f0*/  IADD3 R2, P3, PT, R2, UR14, RZ ;  /* 0x0000000e02027c10 */ /* 0x000fc4000ff7e0ff */
[C---:B------:R-:W-:Y:S02]  /*0100*/  IADD3.X R5, PT, PT, R0.reuse, UR9, RZ, P0, !PT ;  /* 0x0000000900057c10 */ /* 0x040fe400087fe4ff */
[C---:B------:R-:W-:Y:S02]  /*0110*/  IADD3.X R7, PT, PT, R0.reuse, UR11, RZ, P1, !PT ;  /* 0x0000000b00077c10 */ /* 0x040fe40008ffe4ff */
[C---:B------:R-:W-:Y:S01]  /*0120*/  IADD3.X R9, PT, PT, R0.reuse, UR13, RZ, P2, !PT ;  /* 0x0000000d00097c10 */ /* 0x040fe200097fe4ff */
[----:B--2---:R-:W-:Y:S01]  /*0130*/  STG.E.U8 desc[UR4][R4.64], RZ ;  /* 0x000000ff04007986 */ /* 0x004fe2000c101104 */
[----:B------:R-:W-:-:S03]  /*0140*/  IADD3.X R3, PT, PT, R0, UR15, RZ, P3, !PT ;  /* 0x0000000f00037c10 */ /* 0x000fc60009ffe4ff */
[----:B------:R-:W-:Y:S04]  /*0150*/  STG.E.U8 desc[UR4][R6.64], RZ ;  /* 0x000000ff06007986 */ /* 0x000fe8000c101104 */
[----:B------:R-:W-:Y:S04]  /*0160*/  STG.E.U8 desc[UR4][R8.64], RZ ;  /* 0x000000ff08007986 */ /* 0x000fe8000c101104 */
[----:B------:R-:W-:Y:S01]  /*0170*/  STG.E.U8 desc[UR4][R2.64], RZ ;  /* 0x000000ff02007986 */ /* 0x000fe2000c101104 */
[----:B------:R-:W-:Y:S05]  /*0180*/  EXIT ;  /* 0x000000000000794d */ /* 0x000fea0003800000 */
.L_x_1:
        /* <DEDUP_REMOVED lines=15> */
.L_x_46:


//--------------------- .text._Z7failurePdPiS0_S0_S0_PbS1_S1_S1_i --------------------------
	.section	.text._Z7failurePdPiS0_S0_S0_PbS1_S1_S1_i,"ax",@progbits
	.align	128
        .global         _Z7failurePdPiS0_S0_S0_PbS1_S1_S1_i
        .type           _Z7failurePdPiS0_S0_S0_PbS1_S1_S1_i,@function
        .size           _Z7failurePdPiS0_S0_S0_PbS1_S1_S1_i,(.L_x_47 - _Z7failurePdPiS0_S0_S0_PbS1_S1_S1_i)
        .other          _Z7failurePdPiS0_S0_S0_PbS1_S1_S1_i,@"STO_CUDA_ENTRY STV_DEFAULT"
_Z7failurePdPiS0_S0_S0_PbS1_S1_S1_i:
.text._Z7failurePdPiS0_S0_S0_PbS1_S1_S1_i:
        /* <DEDUP_REMOVED lines=8> */
[----:B------:R-:W0:Y:S01]  /*0080*/  LDC.64 R8, c[0x0][0x380] ;  /* 0x0000e000ff087b82 */ /* 0x000e220000000a00 */
[----:B------:R-:W1:Y:S01]  /*0090*/  LDCU.128 UR8, c[0x0][0x3b0] ;  /* 0x00007600ff0877ac */ /* 0x000e620008000c00 */
[----:B------:R-:W-:Y:S01]  /*00a0*/  SHF.R.S32.HI R22, RZ, 0x1f, R5 ;  /* 0x0000001fff167819 */ /* 0x000fe20000011405 */
[----:B------:R-:W-:Y:S01]  /*00b0*/  IMAD.MOV.U32 R20, RZ, RZ, -0x1 ;  /* 0xffffffffff147424 */ /* 0x000fe200078e00ff */
[----:B------:R-:W2:Y:S01]  /*00c0*/  LDCU.64 UR6, c[0x0][0x3a8] ;  /* 0x00007500ff0677ac */ /* 0x000ea20008000a00 */
[----:B------:R-:W-:-:S03]  /*00d0*/  IMAD.MOV.U32 R21, RZ, RZ, 0x7fefffff ;  /* 0x7fefffffff157424 */ /* 0x000fc600078e00ff */
[----:B------:R-:W3:Y:S01]  /*00e0*/  LDC.64 R10, c[0x0][0x388] ;  /* 0x0000e200ff0a7b82 */ /* 0x000ee20000000a00 */
[----:B------:R-:W4:Y:S01]  /*00f0*/  LDCU.64 UR12, c[0x0][0x3c0] ;  /* 0x00007800ff0c77ac */ /* 0x000f220008000a00 */
[----:B------:R-:W-:Y:S01]  /*0100*/  IMAD.MOV.U32 R0, RZ, RZ, -0x1 ;  /* 0xffffffffff007424 */ /* 0x000fe200078e00ff */
[----:B------:R-:W5:Y:S05]  /*0110*/  LDCU.64 UR4, c[0x0][0x358] ;  /* 0x00006b00ff0477ac */ /* 0x000f6a0008000a00 */
[----:B------:R-:W5:Y:S01]  /*0120*/  LDC.64 R12, c[0x0][0x390] ;  /* 0x0000e400ff0c7b82 */ /* 0x000f620000000a00 */
[C---:B-1----:R-:W-:Y:S02]  /*0130*/  IADD3 R16, P0, PT, R5.reuse, UR8, RZ ;  /* 0x0000000805107c10 */ /* 0x042fe4000ff1e0ff */
[----:B------:R-:W-:-:S02]  /*0140*/  IADD3 R18, P1, PT, R5, UR10, RZ ;  /* 0x0000000a05127c10 */ /* 0x000fc4000ff3e0ff */
[----:B------:R-:W-:-:S03]  /*0150*/  IADD3.X R17, PT, PT, R22, UR9, RZ, P0, !PT ;  /* 0x0000000916117c10 */ /* 0x000fc600087fe4ff */
[----:B------:R-:W1:Y:S01]  /*0160*/  LDC.64 R6, c[0x0][0x398] ;  /* 0x0000e600ff067b82 */ /* 0x000e620000000a00 */
[C---:B--2---:R-:W-:Y:S01]  /*0170*/  IADD3 R14, P0, PT, R5.reuse, UR6, RZ ;  /* 0x00000006050e7c10 */ /* 0x044fe2000ff1e0ff */
[C---:B0-----:R-:W-:Y:S01]  /*0180*/  IMAD.WIDE R8, R5.reuse, 0x8, R8 ;  /* 0x0000000805087825 */ /* 0x041fe200078e0208 */
[C---:B------:R-:W-:Y:S02]  /*0190*/  IADD3.X R19, PT, PT, R22.reuse, UR11, RZ, P1, !PT ;  /* 0x0000000b16137c10 */ /* 0x040fe40008ffe4ff */
[----:B------:R-:W-:Y:S02]  /*01a0*/  IADD3.X R15, PT, PT, R22, UR7, RZ, P0, !PT ;  /* 0x00000007160f7c10 */ /* 0x000fe400087fe4ff */
[C---:B----4-:R-:W-:Y:S01]  /*01b0*/  IADD3 R4, P0, PT, R5.reuse, UR12, RZ ;  /* 0x0000000c05047c10 */ /* 0x050fe2000ff1e0ff */
[----:B------:R-:W0:Y:S01]  /*01c0*/  LDC.64 R2, c[0x0][0x3a0] ;  /* 0x0000e800ff027b82 */ /* 0x000e220000000a00 */
[C---:B---3--:R-:W-:Y:S01]  /*01d0*/  IMAD.WIDE R10, R5.reuse, 0x4, R10 ;  /* 0x00000004050a7825 */ /* 0x048fe200078e020a */
[----:B-----5:R-:W-:Y:S04]  /*01e0*/  STG.E.64 desc[UR4][R8.64], R20 ;  /* 0x0000001408007986 */ /* 0x020fe8000c101b04 */
[----:B------:R-:W-:Y:S01]  /*01f0*/  STG.E desc[UR4][R10.64], R0 ;  /* 0x000000000a007986 */ /* 0x000fe2000c101904 */
[----:B------:R-:W-:-:S05]  /*0200*/  IMAD.WIDE R12, R5, 0x4, R12 ;  /* 0x00000004050c7825 */ /* 0x000fca00078e020c */
[----:B------:R-:W-:Y:S01]  /*0210*/  STG.E desc[UR4][R12.64], R0 ;  /* 0x000000000c007986 */ /* 0x000fe2000c101904 */
[----:B-1----:R-:W-:-:S05]  /*0220*/  IMAD.WIDE R6, R5, 0x4, R6 ;  /* 0x0000000405067825 */ /* 0x002fca00078e0206 */
[----:B------:R-:W-:Y:S01]  /*0230*/  STG.E desc[UR4][R6.64], R0 ;  /* 0x0000000006007986 */ /* 0x000fe2000c101904 */
[----:B0-----:R-:W-:Y:S01]  /*0240*/  IMAD.WIDE R2, R5, 0x4, R2 ;  /* 0x0000000405027825 */ /* 0x001fe200078e0202 */
[----:B------:R-:W-:-:S04]  /*0250*/  IADD3.X R5, PT, PT, R22, UR13, RZ, P0, !PT ;  /* 0x0000000d16057c10 */ /* 0x000fc800087fe4ff */
[----:B------:R-:W-:Y:S04]  /*0260*/  STG.E desc[UR4][R2.64], R0 ;  /* 0x0000000002007986 */ /* 0x000fe8000c101904 */
[----:B------:R-:W-:Y:S04]  /*0270*/  STG.E.U8 desc[UR4][R14.64], RZ ;  /* 0x000000ff0e007986 */ /* 0x000fe8000c101104 */
[----:B------:R-:W-:Y:S04]  /*0280*/  STG.E.U8 desc[UR4][R16.64], RZ ;  /* 0x000000ff10007986 */ /* 0x000fe8000c101104 */
[----:B------:R-:W-:Y:S04]  /*0290*/  STG.E.U8 desc[UR4][R18.64], RZ ;  /* 0x000000ff12007986 */ /* 0x000fe8000c101104 */
[----:B------:R-:W-:Y:S01]  /*02a0*/  STG.E.U8 desc[UR4][R4.64], RZ ;  /* 0x000000ff04007986 */ /* 0x000fe2000c101104 */
[----:B------:R-:W-:Y:S05]  /*02b0*/  EXIT ;  /* 0x000000000000794d */ /* 0x000fea0003800000 */
.L_x_2:
        /* <DEDUP_REMOVED lines=12> */
.L_x_47:


//--------------------- .text._Z5step0PbS_S_S_S_PdPiS1_S_S_S1_S1_S1_S1_i --------------------------
	.section	.text._Z5step0PbS_S_S_S_PdPiS1_S_S_S1_S1_S1_S1_i,"ax",@progbits
	.align	128
        .global         _Z5step0PbS_S_S_S_PdPiS1_S_S_S1_S1_S1_S1_i
        .type           _Z5step0PbS_S_S_S_PdPiS1_S_S_S1_S1_S1_S1_i,@function
        .size           _Z5step0PbS_S_S_S_PdPiS1_S_S_S1_S1_S1_S1_i,(.L_x_48 - _Z5step0PbS_S_S_S_PdPiS1_S_S_S1_S1_S1_S1_i)
        .other          _Z5step0PbS_S_S_S_PdPiS1_S_S_S1_S1_S1_S1_i,@"STO_CUDA_ENTRY STV_DEFAULT"
_Z5step0PbS_S_S_S_PdPiS1_S_S_S1_S1_S1_S1_i:
.text._Z5step0PbS_S_S_S_PdPiS1_S_S_S1_S1_S1_S1_i:
        /* <DEDUP_REMOVED lines=10> */
[----:B------:R-:W1:Y:S01]  /*00a0*/  LDC.64 R16, c[0x0][0x3a8] ;  /* 0x0000ea00ff107b82 */ /* 0x000e620000000a00 */
[----:B------:R-:W-:Y:S01]  /*00b0*/  IMAD.MOV.U32 R0, RZ, RZ, 0x1 ;  /* 0x00000001ff007424 */ /* 0x000fe200078e00ff */
[----:B------:R-:W2:Y:S01]  /*00c0*/  LDCU.128 UR12, c[0x0][0x390] ;  /* 0x00007200ff0c77ac */ /* 0x000ea20008000c00 */
[----:B------:R-:W3:Y:S05]  /*00d0*/  LDCU.64 UR6, c[0x0][0x3a0] ;  /* 0x00007400ff0677ac */ /* 0x000eea0008000a00 */
[----:B------:R-:W4:Y:S01]  /*00e0*/  LDC.64 R18, c[0x0][0x3b0] ;  /* 0x0000ec00ff127b82 */ /* 0x000f220000000a00 */
[----:B------:R-:W5:Y:S01]  /*00f0*/  LDCU.64 UR4, c[0x0][0x358] ;  /* 0x00006b00ff0477ac */ /* 0x000f620008000a00 */
[----:B0-----:R-:W-:-:S06]  /*0100*/  IADD3 R10, P0, PT, R23, UR8, RZ ;  /* 0x00000008170a7c10 */ /* 0x001fcc000ff1e0ff */
[----:B------:R-:W0:Y:S01]  /*0110*/  LDC.64 R20, c[0x0][0x3b8] ;  /* 0x0000ee00ff147b82 */ /* 0x000e220000000a00 */
[----:B------:R-:W-:Y:S02]  /*0120*/  IADD3 R12, P1, PT, R23, UR10, RZ ;  /* 0x0000000a170c7c10 */ /* 0x000fe4000ff3e0ff */
[C---:B------:R-:W-:Y:S02]  /*0130*/  IADD3.X R11, PT, PT, R15.reuse, UR9, RZ, P0, !PT ;  /* 0x000000090f0b7c10 */ /* 0x040fe400087fe4ff */
[----:B------:R-:W-:Y:S01]  /*0140*/  IADD3.X R13, PT, PT, R15, UR11, RZ, P1, !PT ;  /* 0x0000000b0f0d7c10 */ /* 0x000fe20008ffe4ff */
[----:B------:R-:W4:Y:S01]  /*0150*/  LDCU.128 UR8, c[0x0][0x3c0] ;  /* 0x00007800ff0877ac */ /* 0x000f220008000c00 */
[C---:B--2---:R-:W-:Y:S01]  /*0160*/  IADD3 R26, P2, PT, R23.reuse, UR12, RZ ;  /* 0x0000000c171a7c10 */ /* 0x044fe2000ff5e0ff */
[----:B------:R-:W2:Y:S01]  /*0170*/  LDC.64 R8, c[0x0][0x3d0] ;  /* 0x0000f400ff087b82 */ /* 0x000ea20000000a00 */
[C---:B------:R-:W-:Y:S01]  /*0180*/  IADD3 R28, P3, PT, R23.reuse, UR14, RZ ;  /* 0x0000000e171c7c10 */ /* 0x040fe2000ff7e0ff */
[C---:B-1----:R-:W-:Y:S01]  /*0190*/  IMAD.WIDE R16, R23.reuse, 0x8, R16 ;  /* 0x0000000817107825 */ /* 0x042fe200078e0210 */
[----:B---3--:R-:W-:Y:S01]  /*01a0*/  IADD3 R24, P0, PT, R23, UR6, RZ ;  /* 0x0000000617187c10 */ /* 0x008fe2000ff1e0ff */
[----:B-----5:R1:W-:Y:S01]  /*01b0*/  STG.E.U8 desc[UR4][R10.64], RZ ;  /* 0x000000ff0a007986 */ /* 0x0203e2000c101104 */
[----:B------:R-:W-:-:S02]  /*01c0*/  IADD3.X R27, PT, PT, R15, UR13, RZ, P2, !PT ;  /* 0x0000000d0f1b7c10 */ /* 0x000fc400097fe4ff */
[C---:B------:R-:W-:Y:S01]  /*01d0*/  IADD3.X R29, PT, PT, R15.reuse, UR15, RZ, P3, !PT ;  /* 0x0000000f0f1d7c10 */ /* 0x040fe20009ffe4ff */
[----:B------:R-:W3:Y:S01]  /*01e0*/  LDC.64 R6, c[0x0][0x3d8] ;  /* 0x0000f600ff067b82 */ /* 0x000ee20000000a00 */
[----:B------:R-:W-:Y:S01]  /*01f0*/  IADD3.X R25, PT, PT, R15, UR7, RZ, P0, !PT ;  /* 0x000000070f197c10 */ /* 0x000fe200087fe4ff */
[----:B------:R5:W-:Y:S01]  /*0200*/  STG.E.U8 desc[UR4][R12.64], RZ ;  /* 0x000000ff0c007986 */ /* 0x000be2000c101104 */
[----:B----4-:R-:W-:-:S03]  /*0210*/  IMAD.WIDE R18, R23, 0x4, R18 ;  /* 0x0000000417127825 */ /* 0x010fc600078e0212 */
[----:B------:R-:W-:Y:S01]  /*0220*/  STG.E.U8 desc[UR4][R26.64], RZ ;  /* 0x000000ff1a007986 */ /* 0x000fe2000c101104 */
[----:B-1----:R-:W-:Y:S01]  /*0230*/  IMAD.MOV.U32 R10, RZ, RZ, -0x1 ;  /* 0xffffffffff0a7424 */ /* 0x002fe200078e00ff */
[----:B------:R-:W1:Y:S01]  /*0240*/  LDC.64 R4, c[0x0][0x3e0] ;  /* 0x0000f800ff047b82 */ /* 0x000e620000000a00 */
[----:B------:R-:W-:Y:S01]  /*0250*/  IMAD.MOV.U32 R11, RZ, RZ, 0x7fefffff ;  /* 0x7fefffffff0b7424 */ /* 0x000fe200078e00ff */
[----:B------:R-:W-:Y:S01]  /*0260*/  STG.E.U8 desc[UR4][R28.64], RZ ;  /* 0x000000ff1c007986 */ /* 0x000fe2000c101104 */
[C---:B------:R-:W-:Y:S01]  /*0270*/  IADD3 R14, P1, PT, R23.reuse, UR10, RZ ;  /* 0x0000000a170e7c10 */ /* 0x040fe2000ff3e0ff */
[C---:B0-----:R-:W-:Y:S01]  /*0280*/  IMAD.WIDE R20, R23.reuse, 0x4, R20 ;  /* 0x0000000417147825 */ /* 0x041fe200078e0214 */
[----:B-----5:R-:W-:Y:S01]  /*0290*/  IADD3 R12, P0, PT, R23, UR8, RZ ;  /* 0x00000008170c7c10 */ /* 0x020fe2000ff1e0ff */
[----:B------:R0:W-:Y:S02]  /*02a0*/  STG.E.U8 desc[UR4][R24.64], RZ ;  /* 0x000000ff18007986 */ /* 0x0001e4000c101104 */
[----:B------:R-:W4:Y:S01]  /*02b0*/  LDC.64 R2, c[0x0][0x3e8] ;  /* 0x0000fa00ff027b82 */ /* 0x000f220000000a00 */
[C---:B------:R-:W-:Y:S01]  /*02c0*/  IADD3.X R13, PT, PT, R15.reuse, UR9, RZ, P0, !PT ;  /* 0x000000090f0d7c10 */ /* 0x040fe200087fe4ff */
[----:B------:R-:W-:Y:S01]  /*02d0*/  STG.E.64 desc[UR4][R16.64], R10 ;  /* 0x0000000a10007986 */ /* 0x000fe2000c101b04 */
[----:B------:R-:W-:Y:S01]  /*02e0*/  IADD3.X R15, PT, PT, R15, UR11, RZ, P1, !PT ;  /* 0x0000000b0f0f7c10 */ /* 0x000fe20008ffe4ff */
[----:B--2---:R-:W-:-:S04]  /*02f0*/  IMAD.WIDE R8, R23, 0x4, R8 ;  /* 0x0000000417087825 */ /* 0x004fc800078e0208 */
[----:B0-----:R-:W-:Y:S02]  /*0300*/  IMAD.MOV.U32 R25, RZ, RZ, -0x1 ;  /* 0xffffffffff197424 */ /* 0x001fe400078e00ff */
[----:B---3--:R-:W-:-:S03]  /*0310*/  IMAD.WIDE R6, R23, 0x4, R6 ;  /* 0x0000000417067825 */ /* 0x008fc600078e0206 */
[----:B------:R-:W-:Y:S01]  /*0320*/  STG.E desc[UR4][R18.64], R25 ;  /* 0x0000001912007986 */ /* 0x000fe2000c101904 */
[----:B-1----:R-:W-:-:S03]  /*0330*/  IMAD.WIDE R4, R23, 0x4, R4 ;  /* 0x0000000417047825 */ /* 0x002fc600078e0204 */
[----:B------:R-:W-:Y:S04]  /*0340*/  STG.E desc[UR4][R20.64], R25 ;  /* 0x0000001914007986 */ /* 0x000fe8000c101904 */
[----:B------:R-:W-:Y:S01]  /*0350*/  STG.E.U8 desc[UR4][R12.64], R0 ;  /* 0x000000000c007986 */ /* 0x000fe2000c101104 */
[----:B----4-:R-:W-:-:S03]  /*0360*/  IMAD.WIDE R2, R23, 0x4, R2 ;  /* 0x0000000417027825 */ /* 0x010fc600078e0202 */
[----:B------:R-:W-:Y:S04]  /*0370*/  STG.E.U8 desc[UR4][R14.64], R0 ;  /* 0x000000000e007986 */ /* 0x000fe8000c101104 */
[----:B------:R-:W-:Y:S04]  /*0380*/  STG.E desc[UR4][R8.64], R25 ;  /* 0x0000001908007986 */ /* 0x000fe8000c101904 */
[----:B------:R-:W-:Y:S04]  /*0390*/  STG.E desc[UR4][R6.64], R25 ;  /* 0x0000001906007986 */ /* 0x000fe8000c101904 */
[----:B------:R-:W-:Y:S04]  /*03a0*/  STG.E desc[UR4][R4.64], R25 ;  /* 0x0000001904007986 */ /* 0x000fe8000c101904 */
[----:B------:R-:W-:Y:S01]  /*03b0*/  STG.E desc[UR4][R2.64], R25 ;  /* 0x0000001902007986 */ /* 0x000fe2000c101904 */
[----:B------:R-:W-:Y:S05]  /*03c0*/  EXIT ;  /* 0x000000000000794d */ /* 0x000fea0003800000 */
.L_x_3:
        /* <DEDUP_REMOVED lines=11> */
.L_x_48:


//--------------------- .text._Z6step3aPiiPdS0_S0_S_PbS1_S0_iS_S_S1_S1_S1_S1_ --------------------------
	.section	.text._Z6step3aPiiPdS0_S0_S_PbS1_S0_iS_S_S1_S1_S1_S1_,"ax",@progbits
	.align	128
        .global         _Z6step3aPiiPdS0_S0_S_PbS1_S0_iS_S_S1_S1_S1_S1_
        .type           _Z6step3aPiiPdS0_S0_S_PbS1_S0_iS_S_S1_S1_S1_S1_,@function
        .size           _Z6step3aPiiPdS0_S0_S_PbS1_S0_iS_S_S1_S1_S1_S1_,(.L_x_49 - _Z6step3aPiiPdS0_S0_S_PbS1_S0_iS_S_S1_S1_S1_S1_)
        .other          _Z6step3aPiiPdS0_S0_S_PbS1_S0_iS_S_S1_S1_S1_S1_,@"STO_CUDA_ENTRY STV_DEFAULT"
_Z6step3aPiiPdS0_S0_S_PbS1_S0_iS_S_S1_S1_S1_S1_:
.text._Z6step3aPiiPdS0_S0_S_PbS1_S0_iS_S_S1_S1_S1_S1_:
        /* <DEDUP_REMOVED lines=8> */
[----:B------:R-:W0:Y:S01]  /*0080*/  LDCU.64 UR4, c[0x0][0x3b8] ;  /* 0x00007700ff0477ac */ /* 0x000e220008000a00 */
[----:B------:R-:W-:Y:S01]  /*0090*/  SHF.R.S32.HI R5, RZ, 0x1f, R0 ;  /* 0x0000001fff057819 */ /* 0x000fe20000011400 */
[----:B------:R-:W1:Y:S01]  /*00a0*/  LDC R14, c[0x0][0x388] ;  /* 0x0000e200ff0e7b82 */ /* 0x000e620000000800 */
[----:B------:R-:W2:Y:S01]  /*00b0*/  LDCU.64 UR6, c[0x0][0x358] ;  /* 0x00006b00ff0677ac */ /* 0x000ea20008000a00 */
[----:B0-----:R-:W-:-:S04]  /*00c0*/  IADD3 R2, P0, PT, R0, UR4, RZ ;  /* 0x0000000400027c10 */ /* 0x001fc8000ff1e0ff */
[----:B------:R-:W-:-:S05]  /*00d0*/  IADD3.X R3, PT, PT, R5, UR5, RZ, P0, !PT ;  /* 0x0000000505037c10 */ /* 0x000fca00087fe4ff */
[----:B--2---:R-:W2:Y:S01]  /*00e0*/  LDG.E.U8 R4, desc[UR6][R2.64] ;  /* 0x0000000602047981 */ /* 0x004ea2000c1e1100 */
[----:B-1----:R-:W-:-:S04]  /*00f0*/  ISETP.GE.AND P0, PT, R14, 0x1, PT ;  /* 0x000000010e00780c */ /* 0x002fc80003f06270 */
[----:B--2---:R-:W-:-:S13]  /*0100*/  ISETP.NE.OR P0, PT, R4, RZ, !P0 ;  /* 0x000000ff0400720c */ /* 0x004fda0004705670 */
[----:B------:R-:W-:Y:S05]  /*0110*/  @P0 EXIT ;  /* 0x000000000000094d */ /* 0x000fea0003800000 */
[----:B------:R-:W0:Y:S01]  /*0120*/  LDCU.64 UR4, c[0x0][0x3e8] ;  /* 0x00007d00ff0477ac */ /* 0x000e220008000a00 */
[----:B------:R-:W1:Y:S01]  /*0130*/  LDC.64 R6, c[0x0][0x3a0] ;  /* 0x0000e800ff067b82 */ /* 0x000e620000000a00 */
[----:B------:R-:W-:Y:S01]  /*0140*/  ISETP.GE.U32.AND P0, PT, R14, 0x4, PT ;  /* 0x000000040e00780c */ /* 0x000fe20003f06070 */
[----:B------:R-:W-:-:S06]  /*0150*/  IMAD.MOV.U32 R22, RZ, RZ, RZ ;  /* 0x000000ffff167224 */ /* 0x000fcc00078e00ff */
[----:B------:R-:W2:Y:S08]  /*0160*/  LDC.64 R8, c[0x0][0x3c0] ;  /* 0x0000f000ff087b82 */ /* 0x000eb00000000a00 */
[----:B------:R-:W3:Y:S01]  /*0170*/  LDC.64 R10, c[0x0][0x3d8] ;  /* 0x0000f600ff0a7b82 */ /* 0x000ee20000000a00 */
[----:B0-----:R-:W-:-:S04]  /*0180*/  IADD3 R4, P1, PT, R0, UR4, RZ ;  /* 0x0000000400047c10 */ /* 0x001fc8000ff3e0ff */
[----:B------:R-:W-:-:S03]  /*0190*/  IADD3.X R5, PT, PT, R5, UR5, RZ, P1, !PT ;  /* 0x0000000505057c10 */ /* 0x000fc60008ffe4ff */
[----:B------:R-:W0:Y:S01]  /*01a0*/  LDC.64 R12, c[0x0][0x3a8] ;  /* 0x0000ea00ff0c7b82 */ /* 0x000e220000000a00 */
[----:B-1----:R-:W-:-:S04]  /*01b0*/  IMAD.WIDE R6, R0, 0x8, R6 ;  /* 0x0000000800067825 */ /* 0x002fc800078e0206 */
[----:B--2---:R-:W-:-:S04]  /*01c0*/  IMAD.WIDE R8, R0, 0x8, R8 ;  /* 0x0000000800087825 */ /* 0x004fc800078e0208 */
[----:B---3--:R-:W-:-:S04]  /*01d0*/  IMAD.WIDE R10, R0, 0x4, R10 ;  /* 0x00000004000a7825 */ /* 0x008fc800078e020a */
[----:B0-----:R-:W-:Y:S01]  /*01e0*/  IMAD.WIDE R12, R0, 0x4, R12 ;  /* 0x00000004000c7825 */ /* 0x001fe200078e020c */
[----:B------:R-:W-:Y:S06]  /*01f0*/  @!P0 BRA `(.L_x_4) ;  /* 0x0000000c000c8947 */ /* 0x000fec0003800000 */
[----:B------:R-:W0:Y:S01]  /*0200*/  LDCU.64 UR4, c[0x0][0x380] ;  /* 0x00007000ff0477ac */ /* 0x000e220008000a00 */
[----:B------:R-:W-:Y:S01]  /*0210*/  LOP3.LUT R22, R14, 0x7ffffffc, RZ, 0xc0, !PT ;  /* 0x7ffffffc0e167812 */ /* 0x000fe200078ec0ff */
[----:B------:R-:W1:Y:S04]  /*0220*/  LDCU UR14, c[0x0][0x3c8] ;  /* 0x00007900ff0e77ac */ /* 0x000e680008000800 */
[----:B------:R-:W-:Y:S01]  /*0230*/  IMAD.MOV R23, RZ, RZ, -R22 ;  /* 0x000000ffff177224 */ /* 0x000fe200078e0a16 */
[----:B------:R-:W2:Y:S01]  /*0240*/  LDCU.64 UR10, c[0x0][0x3b0] ;  /* 0x00007600ff0a77ac */ /* 0x000ea20008000a00 */
[----:B------:R-:W3:Y:S01]  /*0250*/  LDCU.64 UR12, c[0x0][0x3e0] ;  /* 0x00007c00ff0c77ac */ /* 0x000ee20008000a00 */
[----:B------:R-:W4:Y:S01]  /*0260*/  LDCU.64 UR8, c[0x0][0x3f8] ;  /* 0x00007f00ff0877ac */ /* 0x000f220008000a00 */
[----:B0-----:R-:W-:-:S04]  /*0270*/  UIADD3 UR4, UP0, UPT, UR4, 0x8, URZ ;  /* 0x0000000804047890 */ /* 0x001fc8000ff1e0ff */
[----:B------:R-:W-:Y:S02]  /*0280*/  UIADD3.X UR5, UPT, UPT, URZ, UR5, URZ, UP0, !UPT ;  /* 0x00000005ff057290 */ /* 0x000fe400087fe4ff */
[----:B------:R-:W-:-:S04]  /*0290*/  IMAD.U32 R14, RZ, RZ, UR4 ;  /* 0x00000004ff0e7e24 */ /* 0x000fc8000f8e00ff */
[----:B-1234-:R-:W-:-:S07]  /*02a0*/  IMAD.U32 R15, RZ, RZ, UR5 ;  /* 0x00000005ff0f7e24 */ /* 0x01efce000f8e00ff */
.L_x_17:
[----:B--2---:R-:W2:Y:S01]  /*02b0*/  LDG.E R25, desc[UR6][R14.64+-0x8] ;  /* 0xfffff8060e197981 */ /* 0x004ea2000c1e1900 */
[----:B0-----:R-:W0:Y:S03]  /*02c0*/  LDC.64 R16, c[0x0][0x398] ;  /* 0x0000e600ff107b82 */ /* 0x001e260000000a00 */
[----:B---3--:R-:W3:Y:S04]  /*02d0*/  LDG.E.64 R32, desc[UR6][R6.64] ;  /* 0x0000000606207981 */ /* 0x008ee8000c1e1b00 */
[----:B------:R-:W4:Y:S01]  /*02e0*/  LDG.E.64 R20, desc[UR6][R8.64] ;  /* 0x0000000608147981 */ /* 0x000f22000c1e1b00 */
[----:B-1----:R-:W1:Y:S01]  /*02f0*/  LDC.64 R18, c[0x0][0x390] ;  /* 0x0000e400ff127b82 */ /* 0x002e620000000a00 */
[----:B--2---:R-:W-:-:S02]  /*0300*/  IMAD R27, R25, UR14, R0 ;  /* 0x0000000e191b7c24 */ /* 0x004fc4000f8e0200 */
[----:B0-----:R-:W-:-:S04]  /*0310*/  IMAD.WIDE R28, R25, 0x8, R16 ;  /* 0x00000008191c7825 */ /* 0x001fc800078e0210 */
[----:B-1----:R-:W-:Y:S02]  /*0320*/  IMAD.WIDE R26, R27, 0x8, R18 ;  /* 0x000000081b1a7825 */ /* 0x002fe400078e0212 */
[----:B------:R-:W2:Y:S04]  /*0330*/  LDG.E.64 R28, desc[UR6][R28.64] ;  /* 0x000000061c1c7981 */ /* 0x000ea8000c1e1b00 */
[----:B------:R-:W2:Y:S02]  /*0340*/  LDG.E.64 R26, desc[UR6][R26.64] ;  /* 0x000000061a1a7981 */ /* 0x000ea4000c1e1b00 */
[----:B--2---:R-:W-:-:S08]  /*0350*/  DADD R30, R26, -R28 ;  /* 0x000000001a1e7229 */ /* 0x004fd0000000081c */
[----:B---3--:R-:W-:-:S08]  /*0360*/  DADD R32, R30, -R32 ;  /* 0x000000001e207229 */ /* 0x008fd00000000820 */
[----:B----4-:R-:W-:-:S14]  /*0370*/  DSETP.GT.AND P0, PT, R20, R32, PT ;  /* 0x000000201400722a */ /* 0x010fdc0003f04000 */
[----:B------:R0:W-:Y:S04]  /*0380*/  @P0 STG.E.64 desc[UR6][R8.64], R32 ;  /* 0x0000002008000986 */ /* 0x0001e8000c101b06 */
[----:B------:R0:W-:Y:S04]  /*0390*/  @P0 STG.E desc[UR6][R10.64], R25 ;  /* 0x000000190a000986 */ /* 0x0001e8000c101906 */
[----:B------:R-:W2:Y:S01]  /*03a0*/  @P0 LDG.E.64 R30, desc[UR6][R8.64] ;  /* 0x00000006081e0981 */ /* 0x000ea2000c1e1b00 */
[----:B------:R-:W-:Y:S01]  /*03b0*/  DSETP.NEU.AND P1, PT, R20, RZ, PT ;  /* 0x000000ff1400722a */ /* 0x000fe20003f2d000 */
[----:B------:R-:W-:Y:S01]  /*03c0*/  VIADD R23, R23, 0x4 ;  /* 0x0000000417177836 */ /* 0x000fe20000000000 */
[----:B------:R-:W-:Y:S01]  /*03d0*/  BSSY.RECONVERGENT B0, `(.L_x_5) ;  /* 0x000001c000007945 */ /* 0x000fe20003800200 */
[----:B--2---:R-:W-:-:S03]  /*03e0*/  @P0 DSETP.NEU.AND P1, PT, R30, RZ, PT ;  /* 0x000000ff1e00022a */ /* 0x004fc60003f2d000 */
[----:B------:R-:W-:-:S11]  /*03f0*/  ISETP.NE.AND P0, PT, R23, RZ, PT ;  /* 0x000000ff1700720c */ /* 0x000fd60003f05270 */
[----:B0-----:R-:W-:Y:S05]  /*0400*/  @P1 BRA `(.L_x_6) ;  /* 0x0000000000601947 */ /* 0x001fea0003800000 */
[----:B------:R-:W2:Y:S02]  /*0410*/  LDG.E R29, desc[UR6][R12.64] ;  /* 0x000000060c1d7981 */ /* 0x000ea4000c1e1900 */
[----:B--2---:R-:W-:Y:S02]  /*0420*/  SHF.R.S32.HI R24, RZ, 0x1f, R29 ;  /* 0x0000001fff187819 */ /* 0x004fe4000001141d */
[----:B------:R-:W-:-:S04]  /*0430*/  IADD3 R20, P1, PT, R29, UR8, RZ ;  /* 0x000000081d147c10 */ /* 0x000fc8000ff3e0ff */
[----:B------:R-:W-:-:S05]  /*0440*/  IADD3.X R21, PT, PT, R24, UR9, RZ, P1, !PT ;  /* 0x0000000918157c10 */ /* 0x000fca0008ffe4ff */
[----:B------:R-:W2:Y:S02]  /*0450*/  LDG.E.U8 R20, desc[UR6][R20.64] ;  /* 0x0000000614147981 */ /* 0x000ea4000c1e1100 */
[----:B--2---:R-:W-:-:S13]  /*0460*/  ISETP.NE.AND P1, PT, R20, RZ, PT ;  /* 0x000000ff1400720c */ /* 0x004fda0003f25270 */
[----:B------:R-:W-:Y:S05]  /*0470*/  @P1 BRA `(.L_x_6) ;  /* 0x0000000000441947 */ /* 0x000fea0003800000 */
[----:B------:R-:W-:-:S13]  /*0480*/  ISETP.NE.AND P1, PT, R29, -0x1, PT ;  /* 0xffffffff1d00780c */ /* 0x000fda0003f25270 */
[----:B------:R-:W-:Y:S05]  /*0490*/  @!P1 BRA `(.L_x_7) ;  /* 0x0000000000349947 */ /* 0x000fea0003800000 */
[----:B------:R-:W0:Y:S01]  /*04a0*/  LDC.64 R26, c[0x0][0x3d0] ;  /* 0x0000f400ff1a7b82 */ /* 0x000e220000000a00 */
[C---:B------:R-:W-:Y:S01]  /*04b0*/  IADD3 R28, P1, PT, R29.reuse, UR10, RZ ;  /* 0x0000000a1d1c7c10 */ /* 0x040fe2000ff3e0ff */
[----:B------:R-:W-:Y:S01]  /*04c0*/  IMAD.MOV.U32 R30, RZ, RZ, 0x1 ;  /* 0x00000001ff1e7424 */ /* 0x000fe200078e00ff */
[----:B------:R-:W-:-:S04]  /*04d0*/  IADD3 R20, P2, PT, R29, UR12, RZ ;  /* 0x0000000c1d147c10 */ /* 0x000fc8000ff5e0ff */
[C---:B------:R-:W-:Y:S01]  /*04e0*/  IADD3.X R21, PT, PT, R24.reuse, UR13, RZ, P2, !PT ;  /* 0x0000000d18157c10 */ /* 0x040fe200097fe4ff */
[----:B0-----:R-:W-:Y:S01]  /*04f0*/  IMAD.WIDE R26, R29, 0x4, R26 ;  /* 0x000000041d1a7825 */ /* 0x001fe200078e021a */
[----:B------:R-:W-:Y:S02]  /*0500*/  IADD3.X R29, PT, PT, R24, UR11, RZ, P1, !PT ;  /* 0x0000000b181d7c10 */ /* 0x000fe40008ffe4ff */
[----:B------:R-:W-:Y:S02]  /*0510*/  PRMT R24, R30, 0x7610, R24 ;  /* 0x000076101e187816 */ /* 0x000fe40000000018 */
[----:B------:R1:W-:Y:S04]  /*0520*/  STG.E desc[UR6][R26.64], R0 ;  /* 0x000000001a007986 */ /* 0x0003e8000c101906 */
[----:B------:R1:W-:Y:S04]  /*0530*/  STG.E.U8 desc[UR6][R28.64], RZ ;  /* 0x000000ff1c007986 */ /* 0x0003e8000c101106 */
[----:B------:R1:W-:Y:S04]  /*0540*/  STG.E.U8 desc[UR6][R2.64], R24 ;  /* 0x0000001802007986 */ /* 0x0003e8000c101106 */
[----:B------:R1:W-:Y:S01]  /*0550*/  STG.E.U8 desc[UR6][R20.64], R24 ;  /* 0x0000001814007986 */ /* 0x0003e2000c101106 */
[----:B------:R-:W-:Y:S05]  /*0560*/  BRA `(.L_x_6) ;  /* 0x0000000000087947 */ /* 0x000fea0003800000 */
.L_x_7:
[----:B------:R-:W-:-:S05]  /*0570*/  IMAD.MOV.U32 R20, RZ, RZ, 0x1 ;  /* 0x00000001ff147424 */ /* 0x000fca00078e00ff */
[----:B------:R0:W-:Y:S02]  /*0580*/  STG.E.U8 desc[UR6][R4.64], R20 ;  /* 0x0000001404007986 */ /* 0x0001e4000c101106 */
.L_x_6:
[----:B------:R-:W-:Y:S05]  /*0590*/  BSYNC.RECONVERGENT B0 ;  /* 0x0000000000007941 */ /* 0x000fea0003800200 */
.L_x_5:
[----:B01----:R-:W0:Y:S01]  /*05a0*/  LDC.64 R20, c[0x0][0x3f8] ;  /* 0x0000fe00ff147b82 */ /* 0x003e220000000a00 */
[----:B------:R-:W-:Y:S01]  /*05b0*/  IMAD.MOV.U32 R24, RZ, RZ, 0x1 ;  /* 0x00000001ff187424 */ /* 0x000fe200078e00ff */
[----:B0-----:R-:W-:-:S04]  /*05c0*/  IADD3 R36, P1, PT, R25, R20, RZ ;  /* 0x0000001419247210 */ /* 0x001fc80007f3e0ff */
[----:B------:R-:W-:-:S05]  /*05d0*/  LEA.HI.X.SX32 R37, R25, R21, 0x1, P1 ;  /* 0x0000001519257211 */ /* 0x000fca00008f0eff */
[----:B------:R0:W-:Y:S04]  /*05e0*/  STG.E.U8 desc[UR6][R36.64], R24 ;  /* 0x0000001824007986 */ /* 0x0001e8000c101106 */
[----:B------:R-:W2:Y:S04]  /*05f0*/  LDG.E R25, desc[UR6][R14.64+-0x4] ;  /* 0xfffffc060e197981 */ /* 0x000ea8000c1e1900 */
[----:B------:R-:W3:Y:S04]  /*0600*/  LDG.E.64 R30, desc[UR6][R6.64] ;  /* 0x00000006061e7981 */ /* 0x000ee8000c1e1b00 */
[----:B------:R-:W4:Y:S01]  /*0610*/  LDG.E.64 R32, desc[UR6][R8.64] ;  /* 0x0000000608207981 */ /* 0x000f22000c1e1b00 */
[----:B--2---:R-:W-:-:S02]  /*0620*/  IMAD R29, R25, UR14, R0 ;  /* 0x0000000e191d7c24 */ /* 0x004fc4000f8e0200 */
[----:B------:R-:W-:-:S04]  /*0630*/  IMAD.WIDE R26, R25, 0x8, R16 ;  /* 0x00000008191a7825 */ /* 0x000fc800078e0210 */
[----:B------:R-:W-:Y:S02]  /*0640*/  IMAD.WIDE R28, R29, 0x8, R18 ;  /* 0x000000081d1c7825 */ /* 0x000fe400078e0212 */
        /* <DEDUP_REMOVED lines=9> */
[----:B------:R-:W-:Y:S01]  /*06e0*/  BSSY.RECONVERGENT B0, `(.L_x_8) ;  /* 0x0000018000007945 */ /* 0x000fe20003800200 */
[----:B--2---:R-:W-:-:S14]  /*06f0*/  @P2 DSETP.NEU.AND P1, PT, R30, RZ, PT ;  /* 0x000000ff1e00222a */ /* 0x004fdc0003f2d000 */
[----:B0-----:R-:W-:Y:S05]  /*0700*/  @P1 BRA `(.L_x_9) ;  /* 0x0000000000541947 */ /* 0x001fea0003800000 */
[----:B------:R-:W2:Y:S02]  /*0710*/  LDG.E R31, desc[UR6][R12.64] ;  /* 0x000000060c1f7981 */ /* 0x000ea4000c1e1900 */
[----:B--2---:R-:W-:Y:S02]  /*0720*/  SHF.R.S32.HI R32, RZ, 0x1f, R31 ;  /* 0x0000001fff207819 */ /* 0x004fe4000001141f */
[----:B------:R-:W-:-:S05]  /*0730*/  IADD3 R26, P1, PT, R31, R20, RZ ;  /* 0x000000141f1a7210 */ /* 0x000fca0007f3e0ff */
[----:B------:R-:W-:-:S05]  /*0740*/  IMAD.X R27, R32, 0x1, R21, P1 ;  /* 0x00000001201b7824 */ /* 0x000fca00008e0615 */
[----:B------:R-:W2:Y:S02]  /*0750*/  LDG.E.U8 R26, desc[UR6][R26.64] ;  /* 0x000000061a1a7981 */ /* 0x000ea4000c1e1100 */
[----:B--2---:R-:W-:-:S13]  /*0760*/  ISETP.NE.AND P1, PT, R26, RZ, PT ;  /* 0x000000ff1a00720c */ /* 0x004fda0003f25270 */
[----:B------:R-:W-:Y:S05]  /*0770*/  @P1 BRA `(.L_x_9) ;  /* 0x0000000000381947 */ /* 0x000fea0003800000 */
[----:B------:R-:W-:-:S13]  /*0780*/  ISETP.NE.AND P1, PT, R31, -0x1, PT ;  /* 0xffffffff1f00780c */ /* 0x000fda0003f25270 */
[----:B------:R-:W-:Y:S05]  /*0790*/  @!P1 BRA `(.L_x_10) ;  /* 0x00000000002c9947 */ /* 0x000fea0003800000 */
[----:B------:R-:W0:Y:S01]  /*07a0*/  LDC.64 R28, c[0x0][0x3d0] ;  /* 0x0000f400ff1c7b82 */ /* 0x000e220000000a00 */
[C---:B------:R-:W-:Y:S02]  /*07b0*/  IADD3 R30, P1, PT, R31.reuse, UR10, RZ ;  /* 0x0000000a1f1e7c10 */ /* 0x040fe4000ff3e0ff */
[----:B------:R-:W-:-:S04]  /*07c0*/  IADD3 R26, P2, PT, R31, UR12, RZ ;  /* 0x0000000c1f1a7c10 */ /* 0x000fc8000ff5e0ff */
[C---:B------:R-:W-:Y:S01]  /*07d0*/  IADD3.X R27, PT, PT, R32.reuse, UR13, RZ, P2, !PT ;  /* 0x0000000d201b7c10 */ /* 0x040fe200097fe4ff */
[----:B0-----:R-:W-:Y:S01]  /*07e0*/  IMAD.WIDE R28, R31, 0x4, R28 ;  /* 0x000000041f1c7825 */ /* 0x001fe200078e021c */
[----:B------:R-:W-:-:S04]  /*07f0*/  IADD3.X R31, PT, PT, R32, UR11, RZ, P1, !PT ;  /* 0x0000000b201f7c10 */ /* 0x000fc80008ffe4ff */
[----:B------:R1:W-:Y:S04]  /*0800*/  STG.E desc[UR6][R28.64], R0 ;  /* 0x000000001c007986 */ /* 0x0003e8000c101906 */
[----:B------:R1:W-:Y:S04]  /*0810*/  STG.E.U8 desc[UR6][R30.64], RZ ;  /* 0x000000ff1e007986 */ /* 0x0003e8000c101106 */
[----:B------:R1:W-:Y:S04]  /*0820*/  STG.E.U8 desc[UR6][R2.64], R24 ;  /* 0x0000001802007986 */ /* 0x0003e8000c101106 */
[----:B------:R1:W-:Y:S01]  /*0830*/  STG.E.U8 desc[UR6][R26.64], R24 ;  /* 0x000000181a007986 */ /* 0x0003e2000c101106 */
[----:B------:R-:W-:Y:S05]  /*0840*/  BRA `(.L_x_9) ;  /* 0x0000000000047947 */ /* 0x000fea0003800000 */
.L_x_10:
[----:B------:R0:W-:Y:S02]  /*0850*/  STG.E.U8 desc[UR6][R4.64], R24 ;  /* 0x0000001804007986 */ /* 0x0001e4000c101106 */
.L_x_9:
[----:B------:R-:W-:Y:S05]  /*0860*/  BSYNC.RECONVERGENT B0 ;  /* 0x0000000000007941 */ /* 0x000fea0003800200 */
.L_x_8:
[----:B------:R-:W-:-:S04]  /*0870*/  IADD3 R36, P1, PT, R25, R20, RZ ;  /* 0x0000001419247210 */ /* 0x000fc80007f3e0ff */
[----:B------:R-:W-:-:S05]  /*0880*/  LEA.HI.X.SX32 R37, R25, R21, 0x1, P1 ;  /* 0x0000001519257211 */ /* 0x000fca00008f0eff */
[----:B------:R2:W-:Y:S04]  /*0890*/  STG.E.U8 desc[UR6][R36.64], R24 ;  /* 0x0000001824007986 */ /* 0x0005e8000c101106 */
[----:B------:R-:W3:Y:S04]  /*08a0*/  LDG.E R25, desc[UR6][R14.64] ;  /* 0x000000060e197981 */ /* 0x000ee8000c1e1900 */
[----:B-1----:R-:W4:Y:S04]  /*08b0*/  LDG.E.64 R30, desc[UR6][R6.64] ;  /* 0x00000006061e7981 */ /* 0x002f28000c1e1b00 */
[----:B------:R-:W5:Y:S01]  /*08c0*/  LDG.E.64 R32, desc[UR6][R8.64] ;  /* 0x0000000608207981 */ /* 0x000f62000c1e1b00 */
[----:B---3--:R-:W-:-:S02]  /*08d0*/  IMAD R29, R25, UR14, R0 ;  /* 0x0000000e191d7c24 */ /* 0x008fc4000f8e0200 */
[----:B------:R-:W-:-:S04]  /*08e0*/  IMAD.WIDE R26, R25, 0x8, R16 ;  /* 0x00000008191a7825 */ /* 0x000fc800078e0210 */
[----:B------:R-:W-:Y:S02]  /*08f0*/  IMAD.WIDE R28, R29, 0x8, R18 ;  /* 0x000000081d1c7825 */ /* 0x000fe400078e0212 */
[----:B------:R-:W3:Y:S04]  /*0900*/  LDG.E.64 R26, desc[UR6][R26.64] ;  /* 0x000000061a1a7981 */ /* 0x000ee8000c1e1b00 */
[----:B------:R-:W3:Y:S02]  /*0910*/  LDG.E.64 R28, desc[UR6][R28.64] ;  /* 0x000000061c1c7981 */ /* 0x000ee4000c1e1b00 */
[----:B---3--:R-:W-:-:S08]  /*0920*/  DADD R34, R28, -R26 ;  /* 0x000000001c227229 */ /* 0x008fd0000000081a */
[----:B----4-:R-:W-:-:S08]  /*0930*/  DADD R34, R34, -R30 ;  /* 0x0000000022227229 */ /* 0x010fd0000000081e */
[----:B-----5:R-:W-:-:S14]  /*0940*/  DSETP.GT.AND P2, PT, R32, R34, PT ;  /* 0x000000222000722a */ /* 0x020fdc0003f44000 */
[----:B------:R2:W-:Y:S04]  /*0950*/  @P2 STG.E.64 desc[UR6][R8.64], R34 ;  /* 0x0000002208002986 */ /* 0x0005e8000c101b06 */
[----:B------:R2:W-:Y:S04]  /*0960*/  @P2 STG.E desc[UR6][R10.64], R25 ;  /* 0x000000190a002986 */ /* 0x0005e8000c101906 */
[----:B------:R-:W3:Y:S01]  /*0970*/  @P2 LDG.E.64 R30, desc[UR6][R8.64] ;  /* 0x00000006081e2981 */ /* 0x000ee2000c1e1b00 */
[----:B------:R-:W-:Y:S01]  /*0980*/  DSETP.NEU.AND P1, PT, R32, RZ, PT ;  /* 0x000000ff2000722a */ /* 0x000fe20003f2d000 */
[----:B------:R-:W-:Y:S01]  /*0990*/  BSSY.RECONVERGENT B0, `(.L_x_11) ;  /* 0x0000018000007945 */ /* 0x000fe20003800200 */
[----:B---3--:R-:W-:-:S14]  /*09a0*/  @P2 DSETP.NEU.AND P1, PT, R30, RZ, PT ;  /* 0x000000ff1e00222a */ /* 0x008fdc0003f2d000 */
[----:B--2---:R-:W-:Y:S05]  /*09b0*/  @P1 BRA `(.L_x_12) ;  /* 0x0000000000541947 */ /* 0x004fea0003800000 */
        /* <DEDUP_REMOVED lines=9> */
[----:B------:R-:W1:Y:S01]  /*0a50*/  LDC.64 R28, c[0x0][0x3d0] ;  /* 0x0000f400ff1c7b82 */ /* 0x000e620000000a00 */
[C---:B------:R-:W-:Y:S02]  /*0a60*/  IADD3 R30, P1, PT, R31.reuse, UR10, RZ ;  /* 0x0000000a1f1e7c10 */ /* 0x040fe4000ff3e0ff */
[----:B------:R-:W-:-:S04]  /*0a70*/  IADD3 R26, P2, PT, R31, UR12, RZ ;  /* 0x0000000c1f1a7c10 */ /* 0x000fc8000ff5e0ff */
[C---:B------:R-:W-:Y:S01]  /*0a80*/  IADD3.X R27, PT, PT, R32.reuse, UR13, RZ, P2, !PT ;  /* 0x0000000d201b7c10 */ /* 0x040fe200097fe4ff */
[----:B-1----:R-:W-:Y:S01]  /*0a90*/  IMAD.WIDE R28, R31, 0x4, R28 ;  /* 0x000000041f1c7825 */ /* 0x002fe200078e021c */
[----:B------:R-:W-:-:S04]  /*0aa0*/  IADD3.X R31, PT, PT, R32, UR11, RZ, P1, !PT ;  /* 0x0000000b201f7c10 */ /* 0x000fc80008ffe4ff */
[----:B------:R1:W-:Y:S04]  /*0ab0*/  STG.E desc[UR6][R28.64], R0 ;  /* 0x000000001c007986 */ /* 0x0003e8000c101906 */
[----:B------:R1:W-:Y:S04]  /*0ac0*/  STG.E.U8 desc[UR6][R30.64], RZ ;  /* 0x000000ff1e007986 */ /* 0x0003e8000c101106 */
[----:B------:R1:W-:Y:S04]  /*0ad0*/  STG.E.U8 desc[UR6][R2.64], R24 ;  /* 0x0000001802007986 */ /* 0x0003e8000c101106 */
[----:B------:R1:W-:Y:S01]  /*0ae0*/  STG.E.U8 desc[UR6][R26.64], R24 ;  /* 0x000000181a007986 */ /* 0x0003e2000c101106 */
[----:B------:R-:W-:Y:S05]  /*0af0*/  BRA `(.L_x_12) ;  /* 0x0000000000047947 */ /* 0x000fea0003800000 */
.L_x_13:
[----:B------:R2:W-:Y:S02]  /*0b00*/  STG.E.U8 desc[UR6][R4.64], R24 ;  /* 0x0000001804007986 */ /* 0x0005e4000c101106 */
.L_x_12:
[----:B------:R-:W-:Y:S05]  /*0b10*/  BSYNC.RECONVERGENT B0 ;  /* 0x0000000000007941 */ /* 0x000fea0003800200 */
.L_x_11:
[----:B------:R-:W-:-:S04]  /*0b20*/  IADD3 R32, P1, PT, R25, R20, RZ ;  /* 0x0000001419207210 */ /* 0x000fc80007f3e0ff */
[----:B------:R-:W-:-:S05]  /*0b30*/  LEA.HI.X.SX32 R33, R25, R21, 0x1, P1 ;  /* 0x0000001519217211 */ /* 0x000fca00008f0eff */
[----:B------:R3:W-:Y:S04]  /*0b40*/  STG.E.U8 desc[UR6][R32.64], R24 ;  /* 0x0000001820007986 */ /* 0x0007e8000c101106 */
[----:B------:R-:W4:Y:S04]  /*0b50*/  LDG.E R25, desc[UR6][R14.64+0x4] ;  /* 0x000004060e197981 */ /* 0x000f28000c1e1900 */
[----:B-1----:R-:W5:Y:S01]  /*0b60*/  LDG.E.64 R30, desc[UR6][R6.64] ;  /* 0x00000006061e7981 */ /* 0x002f62000c1e1b00 */
[C---:B----4-:R-:W-:Y:S02]  /*0b70*/  IMAD R29, R25.reuse, UR14, R0 ;  /* 0x0000000e191d7c24 */ /* 0x050fe4000f8e0200 */
[----:B------:R-:W-:-:S02]  /*0b80*/  IMAD.WIDE R26, R25, 0x8, R16 ;  /* 0x00000008191a7825 */ /* 0x000fc400078e0210 */
[----:B------:R-:W4:Y:S02]  /*0b90*/  LDG.E.64 R16, desc[UR6][R8.64] ;  /* 0x0000000608107981 */ /* 0x000f24000c1e1b00 */
[----:B------:R-:W-:Y:S02]  /*0ba0*/  IMAD.WIDE R18, R29, 0x8, R18 ;  /* 0x000000081d127825 */ /* 0x000fe400078e0212 */
[----:B------:R-:W2:Y:S04]  /*0bb0*/  LDG.E.64 R26, desc[UR6][R26.64] ;  /* 0x000000061a1a7981 */ /* 0x000ea8000c1e1b00 */
[----:B------:R-:W2:Y:S02]  /*0bc0*/  LDG.E.64 R18, desc[UR6][R18.64] ;  /* 0x0000000612127981 */ /* 0x000ea4000c1e1b00 */
[----:B--2---:R-:W-:-:S08]  /*0bd0*/  DADD R28, R18, -R26 ;  /* 0x00000000121c7229 */ /* 0x004fd0000000081a */
[----:B-----5:R-:W-:-:S08]  /*0be0*/  DADD R30, R28, -R30 ;  /* 0x000000001c1e7229 */ /* 0x020fd0000000081e */
[----:B----4-:R-:W-:-:S14]  /*0bf0*/  DSETP.GT.AND P2, PT, R16, R30, PT ;  /* 0x0000001e1000722a */ /* 0x010fdc0003f44000 */
[----:B------:R3:W-:Y:S04]  /*0c00*/  @P2 STG.E.64 desc[UR6][R8.64], R30 ;  /* 0x0000001e08002986 */ /* 0x0007e8000c101b06 */
[----:B------:R3:W-:Y:S04]  /*0c10*/  @P2 STG.E desc[UR6][R10.64], R25 ;  /* 0x000000190a002986 */ /* 0x0007e8000c101906 */
[----:B------:R-:W2:Y:S01]  /*0c20*/  @P2 LDG.E.64 R28, desc[UR6][R8.64] ;  /* 0x00000006081c2981 */ /* 0x000ea2000c1e1b00 */
[----:B------:R-:W-:Y:S01]  /*0c30*/  DSETP.NEU.AND P1, PT, R16, RZ, PT ;  /* 0x000000ff1000722a */ /* 0x000fe20003f2d000 */
[----:B------:R-:W-:Y:S01]  /*0c40*/  BSSY.RECONVERGENT B0, `(.L_x_14) ;  /* 0x0000018000007945 */ /* 0x000fe20003800200 */
[----:B--2---:R-:W-:-:S14]  /*0c50*/  @P2 DSETP.NEU.AND P1, PT, R28, RZ, PT ;  /* 0x000000ff1c00222a */ /* 0x004fdc0003f2d000 */
[----:B---3--:R-:W-:Y:S05]  /*0c60*/  @P1 BRA `(.L_x_15) ;  /* 0x0000000000541947 */ /* 0x008fea0003800000 */
        /* <DEDUP_REMOVED lines=20> */
.L_x_16:
[----:B------:R1:W-:Y:S02]  /*0db0*/  STG.E.U8 desc[UR6][R4.64], R24 ;  /* 0x0000001804007986 */ /* 0x0003e4000c101106 */
.L_x_15:
[----:B------:R-:W-:Y:S05]  /*0dc0*/  BSYNC.RECONVERGENT B0 ;  /* 0x0000000000007941 */ /* 0x000fea0003800200 */
.L_x_14:
[----:B------:R-:W-:-:S04]  /*0dd0*/  IADD3 R20, P1, PT, R25, R20, RZ ;  /* 0x0000001419147210 */ /* 0x000fc80007f3e0ff */
[----:B------:R-:W-:Y:S02]  /*0de0*/  LEA.HI.X.SX32 R21, R25, R21, 0x1, P1 ;  /* 0x0000001519157211 */ /* 0x000fe400008f0eff */
[----:B------:R-:W-:-:S03]  /*0df0*/  IADD3 R14, P1, PT, R14, 0x10, RZ ;  /* 0x000000100e0e7810 */ /* 0x000fc60007f3e0ff */
[----:B------:R3:W-:Y:S02]  /*0e00*/  STG.E.U8 desc[UR6][R20.64], R24 ;  /* 0x0000001814007986 */ /* 0x0007e4000c101106 */
[----:B------:R-:W-:Y:S01]  /*0e10*/  IMAD.X R15, RZ, RZ, R15, P1 ;  /* 0x000000ffff0f7224 */ /* 0x000fe200008e060f */
[----:B------:R-:W-:Y:S07]  /*0e20*/  @P0 BRA `(.L_x_17) ;  /* 0xfffffff400200947 */ /* 0x000fee000383ffff */
.L_x_4:
[----:B------:R-:W4:Y:S02]  /*0e30*/  LDCU UR4, c[0x0][0x388] ;  /* 0x00007100ff0477ac */ /* 0x000f240008000800 */
[----:B----4-:R-:W-:-:S06]  /*0e40*/  ULOP3.LUT UR4, UR4, 0x3, URZ, 0xc0, !UPT ;  /* 0x0000000304047892 */ /* 0x010fcc000f8ec0ff */
[----:B------:R-:W-:-:S13]  /*0e50*/  ISETP.NE.AND P0, PT, RZ, UR4, PT ;  /* 0x00000004ff007c0c */ /* 0x000fda000bf05270 */
[----:B------:R-:W-:Y:S05]  /*0e60*/  @!P0 EXIT ;  /* 0x000000000000894d */ /* 0x000fea0003800000 */
[----:B--2---:R-:W2:Y:S01]  /*0e70*/  LDC.64 R16, c[0x0][0x380] ;  /* 0x0000e000ff107b82 */ /* 0x004ea20000000a00 */
[----:B------:R-:W4:Y:S01]  /*0e80*/  LDCU UR5, c[0x0][0x3c8] ;  /* 0x00007900ff0577ac */ /* 0x000f220008000800 */
[----:B------:R-:W0:Y:S06]  /*0e90*/  LDCU.64 UR10, c[0x0][0x3b0] ;  /* 0x00007600ff0a77ac */ /* 0x000e2c0008000a00 */
[----:B------:R-:W0:Y:S01]  /*0ea0*/  LDC.64 R14, c[0x0][0x3d0] ;  /* 0x0000f400ff0e7b82 */ /* 0x000e220000000a00 */
[----:B------:R-:W0:Y:S01]  /*0eb0*/  LDCU.64 UR12, c[0x0][0x3e0] ;  /* 0x00007c00ff0c77ac */ /* 0x000e220008000a00 */
[----:B------:R-:W0:Y:S01]  /*0ec0*/  LDCU.64 UR8, c[0x0][0x3f8] ;  /* 0x00007f00ff0877ac */ /* 0x000e220008000a00 */
[----:B------:R-:W-:Y:S01]  /*0ed0*/  UIADD3 UR4, UPT, UPT, -UR4, URZ, URZ ;  /* 0x000000ff04047290 */ /* 0x000fe2000fffe1ff */
[----:B--2-4-:R-:W-:-:S11]  /*0ee0*/  IMAD.WIDE.U32 R16, R22, 0x4, R16 ;  /* 0x0000000416107825 */ /* 0x014fd600078e0010 */
.L_x_21:
[----:B--2---:R-:W2:Y:S01]  /*0ef0*/  LDG.E R19, desc[UR6][R16.64] ;  /* 0x0000000610137981 */ /* 0x004ea2000c1e1900 */
[----:B------:R-:W4:Y:S03]  /*0f00*/  LDC.64 R22, c[0x0][0x398] ;  /* 0x0000e600ff167b82 */ /* 0x000f260000000a00 */
[----:B------:R-:W5:Y:S04]  /*0f10*/  LDG.E.64 R26, desc[UR6][R6.64] ;  /* 0x00000006061a7981 */ /* 0x000f68000c1e1b00 */
[----:B------:R-:W5:Y:S01]  /*0f20*/  LDG.E.64 R28, desc[UR6][R8.64] ;  /* 0x00000006081c7981 */ /* 0x000f62000c1e1b00 */
[----:B---3--:R-:W3:Y:S01]  /*0f30*/  LDC.64 R20, c[0x0][0x390] ;  /* 0x0000e400ff147b82 */ /* 0x008ee20000000a00 */
[----:B--2---:R-:W-:-:S02]  /*0f40*/  IMAD R25, R19, UR5, R0 ;  /* 0x0000000513197c24 */ /* 0x004fc4000f8e0200 */
[----:B----4-:R-:W-:-:S04]  /*0f50*/  IMAD.WIDE R22, R19, 0x8, R22 ;  /* 0x0000000813167825 */ /* 0x010fc800078e0216 */
[----:B---3--:R-:W-:Y:S02]  /*0f60*/  IMAD.WIDE R20, R25, 0x8, R20 ;  /* 0x0000000819147825 */ /* 0x008fe400078e0214 */
[----:B------:R-:W0:Y:S04]  /*0f70*/  LDG.E.64 R22, desc[UR6][R22.64] ;  /* 0x0000000616167981 */ /* 0x000e28000c1e1b00 */
[----:B------:R-:W0:Y:S02]  /*0f80*/  LDG.E.64 R20, desc[UR6][R20.64] ;  /* 0x0000000614147981 */ /* 0x000e24000c1e1b00 */
[----:B01----:R-:W-:-:S08]  /*0f90*/  DADD R24, R20, -R22 ;  /* 0x0000000014187229 */ /* 0x003fd00000000816 */
[----:B-----5:R-:W-:-:S08]  /*0fa0*/  DADD R26, R24, -R26 ;  /* 0x00000000181a7229 */ /* 0x020fd0000000081a */
[----:B------:R-:W-:-:S14]  /*0fb0*/  DSETP.GT.AND P1, PT, R28, R26, PT ;  /* 0x0000001a1c00722a */ /* 0x000fdc0003f24000 */
[----:B------:R0:W-:Y:S04]  /*0fc0*/  @P1 STG.E.64 desc[UR6][R8.64], R26 ;  /* 0x0000001a08001986 */ /* 0x0001e8000c101b06 */
[----:B------:R0:W-:Y:S04]  /*0fd0*/  @P1 STG.E desc[UR6][R10.64], R19 ;  /* 0x000000130a001986 */ /* 0x0001e8000c101906 */
[----:B------:R-:W2:Y:S01]  /*0fe0*/  @P1 LDG.E.64 R24, desc[UR6][R8.64] ;  /* 0x0000000608181981 */ /* 0x000ea2000c1e1b00 */
[----:B------:R-:W-:Y:S01]  /*0ff0*/  DSETP.NEU.AND P0, PT, R28, RZ, PT ;  /* 0x000000ff1c00722a */ /* 0x000fe20003f0d000 */
[----:B------:R-:W-:Y:S01]  /*1000*/  UIADD3 UR4, UPT, UPT, UR4, 0x1, URZ ;  /* 0x0000000104047890 */ /* 0x000fe2000fffe0ff */
[----:B------:R-:W-:Y:S03]  /*1010*/  BSSY.RECONVERGENT B0, `(.L_x_18) ;  /* 0x000001b000007945 */ /* 0x000fe60003800200 */
[----:B------:R-:W-:Y:S01]  /*1020*/  UISETP.NE.AND UP0, UPT, UR4, URZ, UPT ;  /* 0x000000ff0400728c */ /* 0x000fe2000bf05270 */
[----:B--2---:R-:W-:-:S14]  /*1030*/  @P1 DSETP.NEU.AND P0, PT, R24, RZ, PT ;  /* 0x000000ff1800122a */ /* 0x004fdc0003f0d000 */
        /* <DEDUP_REMOVED lines=10> */
[C---:B------:R-:W-:Y:S01]  /*10e0*/  IADD3 R26, P0, PT, R23.reuse, UR10, RZ ;  /* 0x0000000a171a7c10 */ /* 0x040fe2000ff1e0ff */
[----:B------:R-:W-:Y:S01]  /*10f0*/  IMAD.MOV.U32 R24, RZ, RZ, 0x1 ;  /* 0x00000001ff187424 */ /* 0x000fe200078e00ff */
[C---:B------:R-:W-:Y:S01]  /*1100*/  IADD3 R22, P1, PT, R23.reuse, UR12, RZ ;  /* 0x0000000c17167c10 */ /* 0x040fe2000ff3e0ff */
[----:B------:R-:W-:Y:S01]  /*1110*/  IMAD.WIDE R20, R23, 0x4, R14 ;  /* 0x0000000417147825 */ /* 0x000fe200078e020e */
[C---:B------:R-:W-:Y:S02]  /*1120*/  IADD3.X R27, PT, PT, R18.reuse, UR11, RZ, P0, !PT ;  /* 0x0000000b121b7c10 */ /* 0x040fe400087fe4ff */
[----:B------:R-:W-:Y:S02]  /*1130*/  IADD3.X R23, PT, PT, R18, UR13, RZ, P1, !PT ;  /* 0x0000000d12177c10 */ /* 0x000fe40008ffe4ff */
[----:B------:R-:W-:Y:S01]  /*1140*/  PRMT R18, R24, 0x7610, R18 ;  /* 0x0000761018127816 */ /* 0x000fe20000000012 */
[----:B------:R0:W-:Y:S04]  /*1150*/  STG.E desc[UR6][R20.64], R0 ;  /* 0x0000000014007986 */ /* 0x0001e8000c101906 */
[----:B------:R0:W-:Y:S04]  /*1160*/  STG.E.U8 desc[UR6][R26.64], RZ ;  /* 0x000000ff1a007986 */ /* 0x0001e8000c101106 */
[----:B------:R0:W-:Y:S04]  /*1170*/  STG.E.U8 desc[UR6][R2.64], R18 ;  /* 0x0000001202007986 */ /* 0x0001e8000c101106 */
[----:B------:R0:W-:Y:S01]  /*1180*/  STG.E.U8 desc[UR6][R22.64], R18 ;  /* 0x0000001216007986 */ /* 0x0001e2000c101106 */
[----:B------:R-:W-:Y:S05]  /*1190*/  BRA `(.L_x_19) ;  /* 0x0000000000087947 */ /* 0x000fea0003800000 */
.L_x_20:
[----:B------:R-:W-:-:S05]  /*11a0*/  IMAD.MOV.U32 R18, RZ, RZ, 0x1 ;  /* 0x00000001ff127424 */ /* 0x000fca00078e00ff */
[----:B------:R1:W-:Y:S02]  /*11b0*/  STG.E.U8 desc[UR6][R4.64], R18 ;  /* 0x0000001204007986 */ /* 0x0003e4000c101106 */
.L_x_19:
[----:B------:R-:W-:Y:S05]  /*11c0*/  BSYNC.RECONVERGENT B0 ;  /* 0x0000000000007941 */ /* 0x000fea0003800200 */
.L_x_18:
[----:B0-----:R-:W1:Y:S02]  /*11d0*/  LDC.64 R20, c[0x0][0x3f8] ;  /* 0x0000fe00ff147b82 */ /* 0x001e640000000a00 */
[----:B-1----:R-:W-:Y:S01]  /*11e0*/  IADD3 R18, P0, PT, R19, R20, RZ ;  /* 0x0000001413127210 */ /* 0x002fe20007f1e0ff */
[----:B------:R-:W-:-:S03]  /*11f0*/  IMAD.MOV.U32 R20, RZ, RZ, 0x1 ;  /* 0x00000001ff147424 */ /* 0x000fc600078e00ff */
[----:B------:R-:W-:Y:S02]  /*1200*/  LEA.HI.X.SX32 R19, R19, R21, 0x1, P0 ;  /* 0x0000001513137211 */ /* 0x000fe400000f0eff */
[----:B------:R-:W-:-:S03]  /*1210*/  IADD3 R16, P0, PT, R16, 0x4, RZ ;  /* 0x0000000410107810 */ /* 0x000fc60007f1e0ff */
[----:B------:R2:W-:Y:S02]  /*1220*/  STG.E.U8 desc[UR6][R18.64], R20 ;  /* 0x0000001412007986 */ /* 0x0005e4000c101106 */
[----:B------:R-:W-:Y:S01]  /*1230*/  IMAD.X R17, RZ, RZ, R17, P0 ;  /* 0x000000ffff117224 */ /* 0x000fe200000e0611 */
[----:B------:R-:W-:Y:S07]  /*1240*/  BRA.U UP0, `(.L_x_21) ;  /* 0xfffffffd00287547 */ /* 0x000fee000b83ffff */
[----:B------:R-:W-:Y:S05]  /*1250*/  EXIT ;  /* 0x000000000000794d */ /* 0x000fea0003800000 */
.L_x_22:
        /* <DEDUP_REMOVED lines=10> */
.L_x_49:


//--------------------- .text._Z7augstepPiiS_S_S_S_ --------------------------
	.section	.text._Z7augstepPiiS_S_S_S_,"ax",@progbits
	.align	128
        .global         _Z7augstepPiiS_S_S_S_
        .type           _Z7augstepPiiS_S_S_S_,@function
        .size           _Z7augstepPiiS_S_S_S_,(.L_x_50 - _Z7augstepPiiS_S_S_S_)
        .other          _Z7augstepPiiS_S_S_S_,@"STO_CUDA_ENTRY STV_DEFAULT"
_Z7augstepPiiS_S_S_S_:
.text._Z7augstepPiiS_S_S_S_:
        /* <DEDUP_REMOVED lines=9> */
[----:B------:R-:W1:Y:S01]  /*0090*/  LDCU.64 UR4, c[0x0][0x358] ;  /* 0x00006b00ff0477ac */ /* 0x000e620008000a00 */
[----:B0-----:R-:W-:-:S06]  /*00a0*/  IMAD.WIDE R2, R5, 0x4, R2 ;  /* 0x0000000405027825 */ /* 0x001fcc00078e0202 */
[----:B-1----:R-:W2:Y:S02]  /*00b0*/  LDG.E R2, desc[UR4][R2.64] ;  /* 0x0000000402027981 */ /* 0x002ea4000c1e1900 */
[----:B--2---:R-:W-:-:S13]  /*00c0*/  ISETP.NE.AND P0, PT, R2, -0x1, PT ;  /* 0xffffffff0200780c */ /* 0x004fda0003f05270 */
[----:B------:R-:W-:Y:S05]  /*00d0*/  @!P0 EXIT ;  /* 0x000000000000894d */ /* 0x000fea0003800000 */
[----:B------:R-:W0:Y:S01]  /*00e0*/  LDC.64 R12, c[0x0][0x3a0] ;  /* 0x0000e800ff0c7b82 */ /* 0x000e220000000a00 */
[----:B------:R-:W-:-:S07]  /*00f0*/  MOV R19, R2 ;  /* 0x0000000200137202 */ /* 0x000fce0000000f00 */
[----:B------:R-:W1:Y:S08]  /*0100*/  LDC.64 R14, c[0x0][0x3a8] ;  /* 0x0000ea00ff0e7b82 */ /* 0x000e700000000a00 */
[----:B------:R-:W2:Y:S08]  /*0110*/  LDC.64 R10, c[0x0][0x390] ;  /* 0x0000e400ff0a7b82 */ /* 0x000eb00000000a00 */
[----:B------:R-:W3:Y:S02]  /*0120*/  LDC.64 R16, c[0x0][0x398] ;  /* 0x0000e600ff107b82 */ /* 0x000ee40000000a00 */
.L_x_23:
[----:B--2---:R-:W-:-:S06]  /*0130*/  IMAD.WIDE R2, R19, 0x4, R10 ;  /* 0x0000000413027825 */ /* 0x004fcc00078e020a */
[----:B------:R-:W1:Y:S01]  /*0140*/  LDG.E R3, desc[UR4][R2.64] ;  /* 0x0000000402037981 */ /* 0x000e62000c1e1900 */
[----:B0-----:R-:W-:-:S04]  /*0150*/  IMAD.WIDE R4, R19, 0x4, R12 ;  /* 0x0000000413047825 */ /* 0x001fc800078e020c */
[C---:B-1----:R-:W-:Y:S01]  /*0160*/  IMAD.WIDE R6, R3.reuse, 0x4, R14 ;  /* 0x0000000403067825 */ /* 0x042fe200078e020e */
[----:B------:R-:W-:Y:S03]  /*0170*/  STG.E desc[UR4][R4.64], R3 ;  /* 0x0000000304007986 */ /* 0x000fe6000c101904 */
[----:B---3--:R-:W-:Y:S01]  /*0180*/  IMAD.WIDE R8, R3, 0x4, R16 ;  /* 0x0000000403087825 */ /* 0x008fe200078e0210 */
[----:B------:R0:W-:Y:S04]  /*0190*/  STG.E desc[UR4][R6.64], R19 ;  /* 0x0000001306007986 */ /* 0x0001e8000c101904 */
[----:B0-----:R-:W2:Y:S02]  /*01a0*/  LDG.E R19, desc[UR4][R8.64] ;  /* 0x0000000408137981 */ /* 0x001ea4000c1e1900 */
[----:B--2---:R-:W-:-:S13]  /*01b0*/  ISETP.NE.AND P0, PT, R19, -0x1, PT ;  /* 0xffffffff1300780c */ /* 0x004fda0003f05270 */
[----:B------:R-:W-:Y:S05]  /*01c0*/  @P0 BRA `(.L_x_23) ;  /* 0xfffffffc00d80947 */ /* 0x000fea000383ffff */
[----:B------:R-:W-:Y:S05]  /*01d0*/  EXIT ;  /* 0x000000000000794d */ /* 0x000fea0003800000 */
.L_x_24:
        /* <DEDUP_REMOVED lines=10> */
.L_x_50:


//--------------------- .text._Z7revstepPiiS_S_S_S_Pb --------------------------
	.section	.text._Z7revstepPiiS_S_S_S_Pb,"ax",@progbits
	.align	128
        .global         _Z7revstepPiiS_S_S_S_Pb
        .type           _Z7revstepPiiS_S_S_S_Pb,@function
        .size           _Z7revstepPiiS_S_S_S_Pb,(.L_x_51 - _Z7revstepPiiS_S_S_S_Pb)
        .other          _Z7revstepPiiS_S_S_S_Pb,@"STO_CUDA_ENTRY STV_DEFAULT"
_Z7revstepPiiS_S_S_S_Pb:
.text._Z7revstepPiiS_S_S_S_Pb:
        /* <DEDUP_REMOVED lines=11> */
[----:B-1----:R-:W2:Y:S01]  /*00b0*/  LDG.E R2, desc[UR4][R2.64] ;  /* 0x0000000402027981 */ /* 0x002ea2000c1e1900 */
[----:B------:R-:W-:Y:S01]  /*00c0*/  BSSY.RECONVERGENT B0, `(.L_x_25) ;  /* 0x0000019000007945 */ /* 0x000fe20003800200 */
[----:B------:R-:W-:Y:S02]  /*00d0*/  IMAD.MOV.U32 R4, RZ, RZ, -0x1 ;  /* 0xffffffffff047424 */ /* 0x000fe400078e00ff */
[----:B------:R-:W-:Y:S01]  /*00e0*/  IMAD.MOV.U32 R5, RZ, RZ, -0x1 ;  /* 0xffffffffff057424 */ /* 0x000fe200078e00ff */
[----:B--2---:R-:W-:-:S13]  /*00f0*/  ISETP.NE.AND P0, PT, R2, -0x1, PT ;  /* 0xffffffff0200780c */ /* 0x004fda0003f05270 */
[----:B------:R-:W-:Y:S05]  /*0100*/  @!P0 BRA `(.L_x_26) ;  /* 0x0000000000508947 */ /* 0x000fea0003800000 */
[----:B------:R-:W0:Y:S01]  /*0110*/  LDC.64 R14, c[0x0][0x3a0] ;  /* 0x0000e800ff0e7b82 */ /* 0x000e220000000a00 */
[----:B------:R-:W-:Y:S01]  /*0120*/  BSSY.RECONVERGENT B1, `(.L_x_26) ;  /* 0x0000012000017945 */ /* 0x000fe20003800200 */
[----:B------:R-:W-:Y:S01]  /*0130*/  MOV R19, R2 ;  /* 0x0000000200137202 */ /* 0x000fe20000000f00 */
[----:B------:R-:W-:-:S05]  /*0140*/  IMAD.MOV.U32 R21, RZ, RZ, -0x1 ;  /* 0xffffffffff157424 */ /* 0x000fca00078e00ff */
[----:B------:R-:W1:Y:S08]  /*0150*/  LDC.64 R10, c[0x0][0x3a8] ;  /* 0x0000ea00ff0a7b82 */ /* 0x000e700000000a00 */
[----:B------:R-:W2:Y:S08]  /*0160*/  LDC.64 R16, c[0x0][0x390] ;  /* 0x0000e400ff107b82 */ /* 0x000eb00000000a00 */
[----:B------:R-:W3:Y:S02]  /*0170*/  LDC.64 R12, c[0x0][0x398] ;  /* 0x0000e600ff0c7b82 */ /* 0x000ee40000000a00 */
.L_x_27:
[----:B-1----:R-:W-:-:S04]  /*0180*/  IMAD.WIDE R2, R19, 0x4, R10 ;  /* 0x0000000413027825 */ /* 0x002fc800078e020a */
[----:B---3--:R-:W-:Y:S01]  /*0190*/  IMAD.WIDE R4, R19, 0x4, R12 ;  /* 0x0000000413047825 */ /* 0x008fe200078e020c */
[----:B------:R1:W-:Y:S04]  /*01a0*/  STG.E desc[UR4][R2.64], R21 ;  /* 0x0000001502007986 */ /* 0x0003e8000c101904 */
[----:B-1----:R-:W0:Y:S02]  /*01b0*/  LDG.E R21, desc[UR4][R4.64] ;  /* 0x0000000404157981 */ /* 0x002e24000c1e1900 */
[----:B0-----:R-:W-:-:S04]  /*01c0*/  IMAD.WIDE R6, R21, 0x4, R14 ;  /* 0x0000000415067825 */ /* 0x001fc800078e020e */
[----:B--2---:R-:W-:Y:S01]  /*01d0*/  IMAD.WIDE R8, R21, 0x4, R16 ;  /* 0x0000000415087825 */ /* 0x004fe200078e0210 */
[----:B------:R0:W-:Y:S04]  /*01e0*/  STG.E desc[UR4][R6.64], R19 ;  /* 0x0000001306007986 */ /* 0x0001e8000c101904 */
[----:B0-----:R-:W2:Y:S01]  /*01f0*/  LDG.E R19, desc[UR4][R8.64] ;  /* 0x0000000408137981 */ /* 0x001ea2000c1e1900 */
[----:B------:R-:W-:Y:S02]  /*0200*/  SHF.R.S32.HI R5, RZ, 0x1f, R21 ;  /* 0x0000001fff057819 */ /* 0x000fe40000011415 */
[----:B------:R-:W-:Y:S02]  /*0210*/  MOV R4, R21 ;  /* 0x0000001500047202 */ /* 0x000fe40000000f00 */
[----:B--2---:R-:W-:-:S13]  /*0220*/  ISETP.NE.AND P0, PT, R19, -0x1, PT ;  /* 0xffffffff1300780c */ /* 0x004fda0003f05270 */
[----:B------:R-:W-:Y:S05]  /*0230*/  @P0 BRA `(.L_x_27) ;  /* 0xfffffffc00d00947 */ /* 0x000fea000383ffff */
[----:B------:R-:W-:Y:S05]  /*0240*/  BSYNC.RECONVERGENT B1 ;  /* 0x0000000000017941 */ /* 0x000fea0003800200 */
.L_x_26:
[----:B------:R-:W-:Y:S05]  /*0250*/  BSYNC.RECONVERGENT B0 ;  /* 0x0000000000007941 */ /* 0x000fea0003800200 */
.L_x_25:
[----:B------:R-:W0:Y:S01]  /*0260*/  LDCU.64 UR6, c[0x0][0x3b0] ;  /* 0x00007600ff0677ac */ /* 0x000e220008000a00 */
[----:B------:R-:W-:Y:S01]  /*0270*/  HFMA2 R0, -RZ, RZ, 0, 5.9604644775390625e-08 ;  /* 0x00000001ff007431 */ /* 0x000fe200000001ff */
[----:B0-----:R-:W-:-:S04]  /*0280*/  IADD3 R2, P0, PT, R4, UR6, RZ ;  /* 0x0000000604027c10 */ /* 0x001fc8000ff1e0ff */
[----:B------:R-:W-:-:S05]  /*0290*/  IADD3.X R3, PT, PT, R5, UR7, RZ, P0, !PT ;  /* 0x0000000705037c10 */ /* 0x000fca00087fe4ff */
[----:B------:R-:W-:Y:S01]  /*02a0*/  STG.E.U8 desc[UR4][R2.64], R0 ;  /* 0x0000000002007986 */ /* 0x000fe2000c101104 */
[----:B------:R-:W-:Y:S05]  /*02b0*/  EXIT ;  /* 0x000000000000794d */ /* 0x000fea0003800000 */
.L_x_28:
        /* <DEDUP_REMOVED lines=12> */
.L_x_51:


//--------------------- .text._Z8dualstepdPbS_PiPdS1_S1_iS_ --------------------------
	.section	.text._Z8dualstepdPbS_PiPdS1_S1_iS_,"ax",@progbits
	.align	128
        .global         _Z8dualstepdPbS_PiPdS1_S1_iS_
        .type           _Z8dualstepdPbS_PiPdS1_S1_iS_,@function
        .size           _Z8dualstepdPbS_PiPdS1_S1_iS_,(.L_x_52 - _Z8dualstepdPbS_PiPdS1_S1_iS_)
        .other          _Z8dualstepdPbS_PiPdS1_S1_iS_,@"STO_CUDA_ENTRY STV_DEFAULT"
_Z8dualstepdPbS_PiPdS1_S1_iS_:
.text._Z8dualstepdPbS_PiPdS1_S1_iS_:
        /* <DEDUP_REMOVED lines=10> */
[----:B------:R-:W1:Y:S01]  /*00a0*/  LDC.64 R4, c[0x0][0x3a0] ;  /* 0x0000e800ff047b82 */ /* 0x000e620000000a00 */
[----:B------:R-:W2:Y:S01]  /*00b0*/  LDCU.64 UR4, c[0x0][0x358] ;  /* 0x00006b00ff0477ac */ /* 0x000ea20008000a00 */
[----:B------:R-:W3:Y:S06]  /*00c0*/  LDCU.64 UR8, c[0x0][0x380] ;  /* 0x00007000ff0877ac */ /* 0x000eec0008000a00 */
[----:B------:R-:W4:Y:S01]  /*00d0*/  LDC.64 R16, c[0x0][0x3b0] ;  /* 0x0000ec00ff107b82 */ /* 0x000f220000000a00 */
[----:B0-----:R-:W-:-:S04]  /*00e0*/  IADD3 R8, P0, PT, R0, UR6, RZ ;  /* 0x0000000600087c10 */ /* 0x001fc8000ff1e0ff */
[----:B------:R-:W-:Y:S01]  /*00f0*/  IADD3.X R9, PT, PT, R12, UR7, RZ, P0, !PT ;  /* 0x000000070c097c10 */ /* 0x000fe200087fe4ff */
[----:B------:R-:W0:Y:S04]  /*0100*/  LDCU.64 UR6, c[0x0][0x390] ;  /* 0x00007200ff0677ac */ /* 0x000e280008000a00 */
[----:B--2---:R-:W2:Y:S01]  /*0110*/  LDG.E.U8 R8, desc[UR4][R8.64] ;  /* 0x0000000408087981 */ /* 0x004ea2000c1e1100 */
[----:B-1----:R-:W-:Y:S01]  /*0120*/  IMAD.WIDE R4, R0, 0x8, R4 ;  /* 0x0000000800047825 */ /* 0x002fe200078e0204 */
[----:B--2---:R-:W-:-:S13]  /*0130*/  ISETP.NE.AND P0, PT, R8, RZ, PT ;  /* 0x000000ff0800720c */ /* 0x004fda0003f05270 */
[----:B------:R-:W2:Y:S01]  /*0140*/  @!P0 LDG.E.64 R6, desc[UR4][R4.64] ;  /* 0x0000000404068981 */ /* 0x000ea2000c1e1b00 */
[----:B---3--:R-:W-:Y:S02]  /*0150*/  @!P0 IMAD.U32 R2, RZ, RZ, UR8 ;  /* 0x00000008ff028e24 */ /* 0x008fe4000f8e00ff */
[----:B------:R-:W-:-:S06]  /*0160*/  @!P0 IMAD.U32 R3, RZ, RZ, UR9 ;  /* 0x00000009ff038e24 */ /* 0x000fcc000f8e00ff */
[----:B--2---:R-:W-:-:S07]  /*0170*/  @!P0 DFMA R6, R2, 0.5, R6 ;  /* 0x3fe000000206882b */ /* 0x004fce0000000006 */
[----:B------:R1:W-:Y:S04]  /*0180*/  @!P0 STG.E.64 desc[UR4][R4.64], R6 ;  /* 0x0000000604008986 */ /* 0x0003e8000c101b04 */
[----:B------:R-:W2:Y:S01]  /*0190*/  @P0 LDG.E.64 R10, desc[UR4][R4.64] ;  /* 0x00000004040a0981 */ /* 0x000ea2000c1e1b00 */
[----:B------:R-:W-:Y:S01]  /*01a0*/  @P0 IMAD.U32 R2, RZ, RZ, UR8 ;  /* 0x00000008ff020e24 */ /* 0x000fe2000f8e00ff */
[----:B0-----:R-:W-:Y:S01]  /*01b0*/  IADD3 R14, P1, PT, R0, UR6, RZ ;  /* 0x00000006000e7c10 */ /* 0x001fe2000ff3e0ff */
[----:B------:R-:W-:-:S03]  /*01c0*/  @P0 IMAD.U32 R3, RZ, RZ, UR9 ;  /* 0x00000009ff030e24 */ /* 0x000fc6000f8e00ff */
[----:B------:R-:W-:-:S03]  /*01d0*/  IADD3.X R15, PT, PT, R12, UR7, RZ, P1, !PT ;  /* 0x000000070c0f7c10 */ /* 0x000fc60008ffe4ff */
[----:B--2---:R-:W-:Y:S01]  /*01e0*/  @P0 DFMA R8, R2, -0.5, R10 ;  /* 0xbfe000000208082b */ /* 0x004fe2000000000a */
[----:B------:R-:W1:Y:S06]  /*01f0*/  LDC.64 R10, c[0x0][0x3a8] ;  /* 0x0000ea00ff0a7b82 */ /* 0x000e6c0000000a00 */
[----:B------:R4:W-:Y:S04]  /*0200*/  @P0 STG.E.64 desc[UR4][R4.64], R8 ;  /* 0x0000000804000986 */ /* 0x0009e8000c101b04 */
[----:B------:R-:W2:Y:S01]  /*0210*/  LDG.E.U8 R14, desc[UR4][R14.64] ;  /* 0x000000040e0e7981 */ /* 0x000ea2000c1e1100 */
[----:B-1----:R-:W-:Y:S01]  /*0220*/  IMAD.WIDE R6, R0, 0x8, R10 ;  /* 0x0000000800067825 */ /* 0x002fe200078e020a */
[----:B--2---:R-:W-:-:S13]  /*0230*/  ISETP.NE.AND P0, PT, R14, RZ, PT ;  /* 0x000000ff0e00720c */ /* 0x004fda0003f05270 */
[----:B------:R-:W2:Y:S02]  /*0240*/  @!P0 LDG.E.64 R10, desc[UR4][R6.64] ;  /* 0x00000004060a8981 */ /* 0x000ea4000c1e1b00 */
[----:B--2---:R-:W-:-:S07]  /*0250*/  @!P0 DFMA R10, R2, 0.5, R10 ;  /* 0x3fe00000020a882b */ /* 0x004fce000000000a */
[----:B------:R0:W-:Y:S04]  /*0260*/  @!P0 STG.E.64 desc[UR4][R6.64], R10 ;  /* 0x0000000a06008986 */ /* 0x0001e8000c101b04 */
[----:B------:R-:W2:Y:S01]  /*0270*/  @P0 LDG.E.64 R12, desc[UR4][R6.64] ;  /* 0x00000004060c0981 */ /* 0x000ea2000c1e1b00 */
[----:B----4-:R-:W-:Y:S01]  /*0280*/  IMAD.WIDE R4, R0, 0x8, R16 ;  /* 0x0000000800047825 */ /* 0x010fe200078e0210 */
[----:B--2---:R-:W-:-:S07]  /*0290*/  @P0 DFMA R12, R2, -0.5, R12 ;  /* 0xbfe00000020c082b */ /* 0x004fce000000000c */
[----:B------:R0:W-:Y:S04]  /*02a0*/  @P0 STG.E.64 desc[UR4][R6.64], R12 ;  /* 0x0000000c06000986 */ /* 0x0001e8000c101b04 */
[----:B------:R-:W2:Y:S02]  /*02b0*/  LDG.E.64 R8, desc[UR4][R4.64] ;  /* 0x0000000404087981 */ /* 0x000ea4000c1e1b00 */
[----:B--2---:R-:W-:-:S14]  /*02c0*/  DSETP.GT.AND P0, PT, R8, RZ, PT ;  /* 0x000000ff0800722a */ /* 0x004fdc0003f04000 */
[----:B0-----:R-:W-:Y:S05]  /*02d0*/  @!P0 EXIT ;  /* 0x000000000000894d */ /* 0x001fea0003800000 */
[----:B------:R-:W-:-:S07]  /*02e0*/  DADD R2, R8, -R2 ;  /* 0x0000000008027229 */ /* 0x000fce0000000802 */
[----:B------:R0:W-:Y:S01]  /*02f0*/  STG.E.64 desc[UR4][R4.64], R2 ;  /* 0x0000000204007986 */ /* 0x0001e2000c101b04 */
[----:B------:R-:W-:-:S14]  /*0300*/  DSETP.NEU.AND P0, PT, R2, RZ, PT ;  /* 0x000000ff0200722a */ /* 0x000fdc0003f0d000 */
[----:B0-----:R-:W-:Y:S05]  /*0310*/  @P0 EXIT ;  /* 0x000000000000094d */ /* 0x001fea0003800000 */
[----:B------:R-:W0:Y:S01]  /*0320*/  LDC.64 R2, c[0x0][0x398] ;  /* 0x0000e600ff027b82 */ /* 0x000e220000000a00 */
[----:B------:R-:W1:Y:S01]  /*0330*/  LDCU.64 UR6, c[0x0][0x3c0] ;  /* 0x00007800ff0677ac */ /* 0x000e620008000a00 */
[----:B0-----:R-:W-:-:S06]  /*0340*/  IMAD.WIDE R2, R0, 0x4, R2 ;  /* 0x0000000400027825 */ /* 0x001fcc00078e0202 */
[----:B------:R-:W1:Y:S01]  /*0350*/  LDG.E R2, desc[UR4][R2.64] ;  /* 0x0000000402027981 */ /* 0x000e62000c1e1900 */
[----:B------:R-:W-:Y:S01]  /*0360*/  IMAD.MOV.U32 R0, RZ, RZ, 0x1 ;  /* 0x00000001ff007424 */ /* 0x000fe200078e00ff */
[----:B-1----:R-:W-:-:S04]  /*0370*/  IADD3 R4, P0, PT, R2, UR6, RZ ;  /* 0x0000000602047c10 */ /* 0x002fc8000ff1e0ff */
[----:B------:R-:W-:-:S05]  /*0380*/  LEA.HI.X.SX32 R5, R2, UR7, 0x1, P0 ;  /* 0x0000000702057c11 */ /* 0x000fca00080f0eff */
[----:B------:R-:W-:Y:S01]  /*0390*/  STG.E.U8 desc[UR4][R4.64], R0 ;  /* 0x0000000004007986 */ /* 0x000fe2000c101104 */
[----:B------:R-:W-:Y:S05]  /*03a0*/  EXIT ;  /* 0x000000000000794d */ /* 0x000fea0003800000 */
.L_x_29:
        /* <DEDUP_REMOVED lines=13> */
.L_x_52:


//--------------------- .text._Z5step2PiPbS_i     --------------------------
	.section	.text._Z5step2PiPbS_i,"ax",@progbits
	.align	128
        .global         _Z5step2PiPbS_i
        .type           _Z5step2PiPbS_i,@function
        .size           _Z5step2PiPbS_i,(.L_x_53 - _Z5step2PiPbS_i)
        .other          _Z5step2PiPbS_i,@"STO_CUDA_ENTRY STV_DEFAULT"
_Z5step2PiPbS_i:
.text._Z5step2PiPbS_i:
        /* <DEDUP_REMOVED lines=14> */
[----:B------:R-:W0:Y:S01]  /*00e0*/  S2R R0, SR_LANEID ;  /* 0x0000000000007919 */ /* 0x000e220000000000 */
[----:B------:R-:W1:Y:S01]  /*00f0*/  LDCU.64 UR8, c[0x0][0x388] ;  /* 0x00007100ff0877ac */ /* 0x000e620008000a00 */
[----:B------:R-:W2:Y:S01]  /*0100*/  LDC.64 R2, c[0x0][0x390] ;  /* 0x0000e400ff027b82 */ /* 0x000ea20000000a00 */
[----:B------:R-:W-:Y:S02]  /*0110*/  VOTEU.ANY UR6, UPT, PT ;  /* 0x0000000000067886 */ /* 0x000fe400038e0100 */
[----:B------:R-:W-:Y:S02]  /*0120*/  UFLO.U32 UR7, UR6 ;  /* 0x00000006000772bd */ /* 0x000fe400080e0000 */
[----:B------:R-:W2:Y:S01]  /*0130*/  POPC R7, UR6 ;  /* 0x0000000600077d09 */ /* 0x000ea20008000000 */
[----:B-1----:R-:W-:-:S04]  /*0140*/  IADD3 R4, P1, PT, R5, UR8, RZ ;  /* 0x0000000805047c10 */ /* 0x002fc8000ff3e0ff */
[----:B------:R-:W-:Y:S02]  /*0150*/  LEA.HI.X.SX32 R5, R5, UR9, 0x1, P1 ;  /* 0x0000000905057c11 */ /* 0x000fe400088f0eff */
[----:B0-----:R-:W-:Y:S01]  /*0160*/  ISETP.EQ.U32.AND P0, PT, R0, UR7, PT ;  /* 0x0000000700007c0c */ /* 0x001fe2000bf02070 */
[----:B------:R-:W-:-:S05]  /*0170*/  IMAD.MOV.U32 R0, RZ, RZ, 0x1 ;  /* 0x00000001ff007424 */ /* 0x000fca00078e00ff */
[----:B------:R-:W-:Y:S07]  /*0180*/  STG.E.U8 desc[UR4][R4.64], R0 ;  /* 0x0000000004007986 */ /* 0x000fee000c101104 */
[----:B--2---:R-:W-:Y:S01]  /*0190*/  @P0 REDG.E.ADD.STRONG.GPU desc[UR4][R2.64], R7 ;  /* 0x000000070200098e */ /* 0x004fe2000c12e104 */
[----:B------:R-:W-:Y:S05]  /*01a0*/  EXIT ;  /* 0x000000000000794d */ /* 0x000fea0003800000 */
.L_x_30:
        /* <DEDUP_REMOVED lines=13> */
.L_x_53:


//--------------------- .text._Z6step1bPdS_S_i    --------------------------
	.section	.text._Z6step1bPdS_S_i,"ax",@progbits
	.align	128
        .global         _Z6step1bPdS_S_i
        .type           _Z6step1bPdS_S_i,@function
        .size           _Z6step1bPdS_S_i,(.L_x_54 - _Z6step1bPdS_S_i)
        .other          _Z6step1bPdS_S_i,@"STO_CUDA_ENTRY STV_DEFAULT"
_Z6step1bPdS_S_i:
.text._Z6step1bPdS_S_i:
[----:B------:R-:W-:Y:S01]  /*0000*/  LDC R1, c[0x0][0x37c] ;  /* 0x0000df00ff017b82 */ /* 0x000fe20000000800 */
[----:B------:R-:W0:Y:S07]  /*0010*/  S2R R3, SR_TID.X ;  /* 0x0000000000037919 */ /* 0x000e2e0000002100 */
[----:B------:R-:W0:Y:S08]  /*0020*/  S2UR UR4, SR_CTAID.X ;  /* 0x00000000000479c3 */ /* 0x000e300000002500 */
[----:B------:R-:W0:Y:S08]  /*0030*/  LDC R2, c[0x0][0x360] ;  /* 0x0000d800ff027b82 */ /* 0x000e300000000800 */
[----:B------:R-:W1:Y:S01]  /*0040*/  LDC R0, c[0x0][0x398] ;  /* 0x0000e600ff007b82 */ /* 0x000e620000000800 */
[----:B0-----:R-:W-:-:S05]  /*0050*/  IMAD R3, R2, UR4, R3 ;  /* 0x0000000402037c24 */ /* 0x001fca000f8e0203 */
[----:B-1----:R-:W-:-:S13]  /*0060*/  ISETP.GE.AND P0, PT, R3, R0, PT ;  /* 0x000000000300720c */ /* 0x002fda0003f06270 */
[----:B------:R-:W-:Y:S05]  /*0070*/  @P0 EXIT ;  /* 0x000000000000094d */ /* 0x000fea0003800000 */
[----:B------:R-:W-:Y:S01]  /*0080*/  ISETP.GE.AND P0, PT, R0, 0x1, PT ;  /* 0x000000010000780c */ /* 0x000fe20003f06270 */
[----:B------:R-:W0:Y:S01]  /*0090*/  LDCU.64 UR6, c[0x0][0x358] ;  /* 0x00006b00ff0677ac */ /* 0x000e220008000a00 */
[----:B------:R-:W-:Y:S02]  /*00a0*/  IMAD.MOV.U32 R6, RZ, RZ, -0x1 ;  /* 0xffffffffff067424 */ /* 0x000fe400078e00ff */
[----:B------:R-:W-:-:S09]  /*00b0*/  IMAD.MOV.U32 R7, RZ, RZ, 0x7fefffff ;  /* 0x7fefffffff077424 */ /* 0x000fd200078e00ff */
[----:B------:R-:W-:Y:S05]  /*00c0*/  @!P0 BRA `(.L_x_31) ;  /* 0x0000001400b48947 */ /* 0x000fea0003800000 */
[C---:B------:R-:W-:Y:S01]  /*00d0*/  VIADD R2, R0.reuse, 0xffffffff ;  /* 0xffffffff00027836 */ /* 0x040fe20000000000 */
[----:B------:R-:W-:Y:S01]  /*00e0*/  LOP3.LUT R5, R0, 0xf, RZ, 0xc0, !PT ;  /* 0x0000000f00057812 */ /* 0x000fe200078ec0ff */
[----:B------:R-:W-:Y:S01]  /*00f0*/  IMAD.MOV.U32 R4, RZ, RZ, RZ ;  /* 0x000000ffff047224 */ /* 0x000fe200078e00ff */
[----:B------:R-:W-:Y:S01]  /*0100*/  MOV R7, 0x7fefffff ;  /* 0x7fefffff00077802 */ /* 0x000fe20000000f00 */
[----:B------:R-:W-:Y:S01]  /*0110*/  IMAD.MOV.U32 R6, RZ, RZ, -0x1 ;  /* 0xffffffffff067424 */ /* 0x000fe200078e00ff */
[----:B------:R-:W-:Y:S02]  /*0120*/  ISETP.GE.U32.AND P1, PT, R2, 0xf, PT ;  /* 0x0000000f0200780c */ /* 0x000fe40003f26070 */
[----:B------:R-:W-:-:S11]  /*0130*/  ISETP.NE.AND P0, PT, R5, RZ, PT ;  /* 0x000000ff0500720c */ /* 0x000fd60003f05270 */
[----:B------:R-:W-:Y:S05]  /*0140*/  @!P1 BRA `(.L_x_32) ;  /* 0x0000000800e09947 */ /* 0x000fea0003800000 */
[----:B------:R-:W1:Y:S01]  /*0150*/  LDCU.64 UR4, c[0x0][0x380] ;  /* 0x00007000ff0477ac */ /* 0x000e620008000a00 */
[----:B------:R-:W-:Y:S01]  /*0160*/  LOP3.LUT R4, R0, 0x7ffffff0, RZ, 0xc0, !PT ;  /* 0x7ffffff000047812 */ /* 0x000fe200078ec0ff */
[----:B------:R-:W-:Y:S02]  /*0170*/  IMAD.MOV.U32 R27, RZ, RZ, R3 ;  /* 0x000000ffff1b7224 */ /* 0x000fe400078e0003 */
[----:B------:R-:W-:Y:S02]  /*0180*/  IMAD.MOV.U32 R6, RZ, RZ, -0x1 ;  /* 0xffffffffff067424 */ /* 0x000fe400078e00ff */
[----:B------:R-:W-:Y:S02]  /*0190*/  IMAD.MOV.U32 R7, RZ, RZ, 0x7fefffff ;  /* 0x7fefffffff077424 */ /* 0x000fe400078e00ff */
[----:B------:R-:W-:Y:S01]  /*01a0*/  IMAD.MOV R2, RZ, RZ, -R4 ;  /* 0x000000ffff027224 */ /* 0x000fe200078e0a04 */
[----:B-1----:R-:W-:-:S04]  /*01b0*/  UIADD3 UR4, UP0, UPT, UR4, 0x40, URZ ;  /* 0x0000004004047890 */ /* 0x002fc8000ff1e0ff */
[----:B------:R-:W-:Y:S02]  /*01c0*/  UIADD3.X UR5, UPT, UPT, URZ, UR5, URZ, UP0, !UPT ;  /* 0x00000005ff057290 */ /* 0x000fe400087fe4ff */
[----:B------:R-:W-:-:S04]  /*01d0*/  IMAD.U32 R8, RZ, RZ, UR4 ;  /* 0x00000004ff087e24 */ /* 0x000fc8000f8e00ff */
[----:B------:R-:W-:-:S07]  /*01e0*/  MOV R9, UR5 ;  /* 0x0000000500097c02 */ /* 0x000fce0008000f00 */
.L_x_33:
[----:B------:R-:W1:Y:S01]  /*01f0*/  LDC.64 R18, c[0x0][0x390] ;  /* 0x0000e400ff127b82 */ /* 0x000e620000000a00 */
[----:B0-----:R-:W2:Y:S04]  /*0200*/  LDG.E.64 R22, desc[UR6][R8.64+-0x40] ;  /* 0xffffc00608167981 */ /* 0x001ea8000c1e1b00 */
[----:B------:R-:W3:Y:S04]  /*0210*/  LDG.E.64 R10, desc[UR6][R8.64+-0x38] ;  /* 0xffffc806080a7981 */ /* 0x000ee8000c1e1b00 */
[----:B------:R-:W4:Y:S01]  /*0220*/  LDG.E.64 R12, desc[UR6][R8.64+-0x30] ;  /* 0xffffd006080c7981 */ /* 0x000f22000c1e1b00 */
[----:B-1----:R-:W-:-:S05]  /*0230*/  IMAD.WIDE R18, R27, 0x8, R18 ;  /* 0x000000081b127825 */ /* 0x002fca00078e0212 */
[----:B------:R-:W2:Y:S01]  /*0240*/  LDG.E.64 R16, desc[UR6][R18.64] ;  /* 0x0000000612107981 */ /* 0x000ea2000c1e1b00 */
[----:B------:R-:W-:-:S06]  /*0250*/  IMAD.WIDE.U32 R24, R0, 0x8, R18 ;  /* 0x0000000800187825 */ /* 0x000fcc00078e0012 */
[----:B------:R-:W3:Y:S01]  /*0260*/  LDG.E.64 R24, desc[UR6][R24.64] ;  /* 0x0000000618187981 */ /* 0x000ee2000c1e1b00 */
[----:B------:R-:W-:-:S06]  /*0270*/  IMAD.WIDE.U32 R20, R0, 0x10, R18 ;  /* 0x0000001000147825 */ /* 0x000fcc00078e0012 */
[----:B------:R-:W4:Y:S01]  /*0280*/  LDG.E.64 R20, desc[UR6][R20.64] ;  /* 0x0000000614147981 */ /* 0x000f22000c1e1b00 */
[----:B------:R-:W-:-:S06]  /*0290*/  IMAD.WIDE.U32 R14, R0, 0x18, R18 ;  /* 0x00000018000e7825 */ /* 0x000fcc00078e0012 */
[----:B------:R-:W5:Y:S01]  /*02a0*/  LDG.E.64 R14, desc[UR6][R14.64] ;  /* 0x000000060e0e7981 */ /* 0x000f62000c1e1b00 */
[----:B------:R-:W-:Y:S01]  /*02b0*/  IMAD.MOV.U32 R29, RZ, RZ, R6 ;  /* 0x000000ffff1d7224 */ /* 0x000fe200078e0006 */
[----:B--2---:R-:W-:Y:S02]  /*02c0*/  DADD R22, R16, -R22 ;  /* 0x0000000010167229 */ /* 0x004fe40000000816 */
[----:B------:R-:W5:Y:S06]  /*02d0*/  LDG.E.64 R16, desc[UR6][R8.64+-0x28] ;  /* 0xffffd80608107981 */ /* 0x000f6c000c1e1b00 */
[----:B------:R-:W-:-:S02]  /*02e0*/  DSETP.MIN.AND P1, P2, R22, R6, PT ;  /* 0x000000061600722a */ /* 0x000fc40003a20000 */
[----:B---3--:R-:W-:Y:S01]  /*02f0*/  DADD R10, R24, -R10 ;  /* 0x00000000180a7229 */ /* 0x008fe2000000080a */
[----:B------:R-:W-:Y:S02]  /*0300*/  IMAD.MOV.U32 R24, RZ, RZ, R7 ;  /* 0x000000ffff187224 */ /* 0x000fe400078e0007 */
[----:B------:R-:W-:-:S03]  /*0310*/  IMAD.MOV.U32 R6, RZ, RZ, R22 ;  /* 0x000000ffff067224 */ /* 0x000fc600078e0016 */
[----:B------:R-:W-:Y:S01]  /*0320*/  FSEL R7, R23, R24, P1 ;  /* 0x0000001817077208 */ /* 0x000fe20000800000 */
[----:B------:R-:W-:-:S05]  /*0330*/  IMAD.WIDE.U32 R22, R0, 0x20, R18 ;  /* 0x0000002000167825 */ /* 0x000fca00078e0012 */
[----:B------:R-:W-:Y:S01]  /*0340*/  @P2 LOP3.LUT R7, R24, 0x80000, RZ, 0xfc, !PT ;  /* 0x0008000018072812 */ /* 0x000fe200078efcff */
[----:B------:R-:W2:Y:S04]  /*0350*/  LDG.E.64 R22, desc[UR6][R22.64] ;  /* 0x0000000616167981 */ /* 0x000ea8000c1e1b00 */
[----:B------:R-:W2:Y:S01]  /*0360*/  LDG.E.64 R24, desc[UR6][R8.64+-0x20] ;  /* 0xffffe00608187981 */ /* 0x000ea2000c1e1b00 */
[----:B------:R-:W-:-:S06]  /*0370*/  SEL R6, R6, R29, P1 ;  /* 0x0000001d06067207 */ /* 0x000fcc0000800000 */
[----:B------:R-:W-:Y:S02]  /*0380*/  DSETP.MIN.AND P1, P2, R6, R10, PT ;  /* 0x0000000a0600722a */ /* 0x000fe40003a20000 */
[----:B----4-:R-:W-:Y:S01]  /*0390*/  DADD R12, R20, -R12 ;  /* 0x00000000140c7229 */ /* 0x010fe2000000080c */
[----:B------:R-:W-:Y:S01]  /*03a0*/  IMAD.MOV.U32 R20, RZ, RZ, R6 ;  /* 0x000000ffff147224 */ /* 0x000fe200078e0006 */
[----:B------:R-:W-:Y:S01]  /*03b0*/  MOV R6, R11 ;  /* 0x0000000b00067202 */ /* 0x000fe20000000f00 */
[----:B------:R-:W-:Y:S02]  /*03c0*/  IMAD.MOV.U32 R21, RZ, RZ, R10 ;  /* 0x000000ffff157224 */ /* 0x000fe400078e000a */
[----:B------:R-:W-:-:S03]  /*03d0*/  IMAD.WIDE.U32 R10, R0, 0x28, R18 ;  /* 0x00000028000a7825 */ /* 0x000fc600078e0012 */
[----:B------:R-:W-:Y:S02]  /*03e0*/  SEL R20, R20, R21, P1 ;  /* 0x0000001514147207 */ /* 0x000fe40000800000 */
[----:B------:R-:W-:Y:S01]  /*03f0*/  FSEL R21, R7, R6, P1 ;  /* 0x0000000607157208 */ /* 0x000fe20000800000 */
[----:B------:R-:W3:Y:S01]  /*0400*/  LDG.E.64 R10, desc[UR6][R10.64] ;  /* 0x000000060a0a7981 */ /* 0x000ee2000c1e1b00 */
[----:B------:R-:W-:-:S03]  /*0410*/  @P2 LOP3.LUT R21, R6, 0x80000, RZ, 0xfc, !PT ;  /* 0x0008000006152812 */ /* 0x000fc600078efcff */
[----:B------:R-:W3:Y:S03]  /*0420*/  LDG.E.64 R6, desc[UR6][R8.64+-0x18] ;  /* 0xffffe80608067981 */ /* 0x000ee6000c1e1b00 */
[----:B------:R-:W-:-:S06]  /*0430*/  DSETP.MIN.AND P1, P2, R20, R12, PT ;  /* 0x0000000c1400722a */ /* 0x000fcc0003a20000 */
[----:B------:R-:W-:-:S08]  /*0440*/  FSEL R21, R21, R13, P1 ;  /* 0x0000000d15157208 */ /* 0x000fd00000800000 */
[----:B------:R-:W-:Y:S01]  /*0450*/  @P2 LOP3.LUT R21, R13, 0x80000, RZ, 0xfc, !PT ;  /* 0x000800000d152812 */ /* 0x000fe200078efcff */
[----:B-----5:R-:W-:Y:S01]  /*0460*/  DADD R14, R14, -R16 ;  /* 0x000000000e0e7229 */ /* 0x020fe20000000810 */
[----:B------:R-:W-:Y:S02]  /*0470*/  IMAD.MOV.U32 R16, RZ, RZ, R20 ;  /* 0x000000ffff107224 */ /* 0x000fe400078e0014 */
[----:B------:R-:W-:Y:S02]  /*0480*/  IMAD.MOV.U32 R17, RZ, RZ, R12 ;  /* 0x000000ffff117224 */ /* 0x000fe400078e000c */
[----:B------:R-:W4:Y:S03]  /*0490*/  LDG.E.64 R12, desc[UR6][R8.64+-0x10] ;  /* 0xfffff006080c7981 */ /* 0x000f26000c1e1b00 */
[----:B------:R-:W-:Y:S01]  /*04a0*/  SEL R20, R16, R17, P1 ;  /* 0x0000001110147207 */ /* 0x000fe20000800000 */
[----:B------:R-:W-:-:S06]  /*04b0*/  IMAD.WIDE.U32 R16, R0, 0x30, R18 ;  /* 0x0000003000107825 */ /* 0x000fcc00078e0012 */
[----:B------:R-:W4:Y:S01]  /*04c0*/  LDG.E.64 R16, desc[UR6][R16.64] ;  /* 0x0000000610107981 */ /* 0x000f22000c1e1b00 */
[----:B------:R-:W-:Y:S02]  /*04d0*/  DSETP.MIN.AND P1, P2, R20, R14, PT ;  /* 0x0000000e1400722a */ /* 0x000fe40003a20000 */
[----:B--2---:R-:W-:Y:S01]  /*04e0*/  DADD R22, R22, -R24 ;  /* 0x0000000016167229 */ /* 0x004fe20000000818 */
[----:B------:R-:W-:Y:S02]  /*04f0*/  IMAD.MOV.U32 R24, RZ, RZ, R20 ;  /* 0x000000ffff187224 */ /* 0x000fe400078e0014 */
[----:B------:R-:W-:-:S05]  /*0500*/  IMAD.MOV.U32 R25, RZ, RZ, R14 ;  /* 0x000000ffff197224 */ /* 0x000fca00078e000e */
[----:B------:R-:W-:Y:S02]  /*0510*/  SEL R24, R24, R25, P1 ;  /* 0x0000001918187207 */ /* 0x000fe40000800000 */
[----:B------:R-:W-:Y:S01]  /*0520*/  FSEL R25, R21, R15, P1 ;  /* 0x0000000f15197208 */ /* 0x000fe20000800000 */
[----:B------:R-:W-:Y:S01]  /*0530*/  IMAD.WIDE.U32 R20, R0, 0x38, R18 ;  /* 0x0000003800147825 */ /* 0x000fe200078e0012 */
[----:B------:R-:W-:Y:S02]  /*0540*/  @P2 LOP3.LUT R25, R15, 0x80000, RZ, 0xfc, !PT ;  /* 0x000800000f192812 */ /* 0x000fe400078efcff */
[----:B------:R-:W2:Y:S04]  /*0550*/  LDG.E.64 R14, desc[UR6][R8.64+-0x8] ;  /* 0xfffff806080e7981 */ /* 0x000ea8000c1e1b00 */
[----:B------:R-:W2:Y:S01]  /*0560*/  LDG.E.64 R20, desc[UR6][R20.64] ;  /* 0x0000000614147981 */ /* 0x000ea2000c1e1b00 */
[----:B------:R-:W-:Y:S01]  /*0570*/  DSETP.MIN.AND P1, P2, R24, R22, PT ;  /* 0x000000161800722a */ /* 0x000fe20003a20000 */
[----:B------:R-:W-:Y:S01]  /*0580*/  IMAD.MOV.U32 R26, RZ, RZ, R23 ;  /* 0x000000ffff1a7224 */ /* 0x000fe200078e0017 */
[----:B---3--:R-:W-:Y:S01]  /*0590*/  DADD R6, R10, -R6 ;  /* 0x000000000a067229 */ /* 0x008fe20000000806 */
[----:B------:R-:W-:Y:S01]  /*05a0*/  MOV R11, R22 ;  /* 0x00000016000b7202 */ /* 0x000fe20000000f00 */
[----:B------:R-:W-:-:S02]  /*05b0*/  IMAD.MOV.U32 R10, RZ, RZ, R24 ;  /* 0x000000ffff0a7224 */ /* 0x000fc400078e0018 */
[----:B------:R-:W-:-:S03]  /*05c0*/  IMAD.WIDE.U32 R22, R0, 0x40, R18 ;  /* 0x0000004000167825 */ /* 0x000fc600078e0012 */
[----:B------:R-:W-:Y:S02]  /*05d0*/  SEL R24, R10, R11, P1 ;  /* 0x0000000b0a187207 */ /* 0x000fe40000800000 */
[----:B------:R-:W3:Y:S04]  /*05e0*/  LDG.E.64 R10, desc[UR6][R8.64] ;  /* 0x00000006080a7981 */ /* 0x000ee8000c1e1b00 */
[----:B------:R-:W3:Y:S01]  /*05f0*/  LDG.E.64 R22, desc[UR6][R22.64] ;  /* 0x0000000616167981 */ /* 0x000ee2000c1e1b00 */
[----:B------:R-:W-:Y:S02]  /*0600*/  FSEL R25, R25, R26, P1 ;  /* 0x0000001a19197208 */ /* 0x000fe40000800000 */
[----:B------:R-:W-:-:S06]  /*0610*/  @P2 LOP3.LUT R25, R26, 0x80000, RZ, 0xfc, !PT ;  /* 0x000800001a192812 */ /* 0x000fcc00078efcff */
[----:B------:R-:W-:-:S06]  /*0620*/  DSETP.MIN.AND P1, P2, R24, R6, PT ;  /* 0x000000061800722a */ /* 0x000fcc0003a20000 */
[----:B------:R-:W-:-:S08]  /*0630*/  FSEL R25, R25, R7, P1 ;  /* 0x0000000719197208 */ /* 0x000fd00000800000 */
[----:B------:R-:W-:Y:S01]  /*0640*/  @P2 LOP3.LUT R25, R7, 0x80000, RZ, 0xfc, !PT ;  /* 0x0008000007192812 */ /* 0x000fe200078efcff */
[----:B----4-:R-:W-:Y:S01]  /*0650*/  DADD R12, R16, -R12 ;  /* 0x00000000100c7229 */ /* 0x010fe2000000080c */
        /* <DEDUP_REMOVED lines=10> */
[----:B------:R-:W-:Y:S01]  /*0700*/  SEL R24, R20, R21, P1 ;  /* 0x0000001514187207 */ /* 0x000fe20000800000 */
[----:B------:R-:W-:Y:S01]  /*0710*/  IMAD.WIDE.U32 R20, R0, 0x50, R18 ;  /* 0x0000005000147825 */ /* 0x000fe200078e0012 */
[----:B------:R-:W-:Y:S02]  /*0720*/  FSEL R25, R25, R13, P1 ;  /* 0x0000000d19197208 */ /* 0x000fe40000800000 */
[----:B------:R-:W-:Y:S02]  /*0730*/  @P2 LOP3.LUT R25, R13, 0x80000, RZ, 0xfc, !PT ;  /* 0x000800000d192812 */ /* 0x000fe400078efcff */
[----:B------:R-:W2:Y:S04]  /*0740*/  LDG.E.64 R12, desc[UR6][R8.64+0x10] ;  /* 0x00001006080c7981 */ /* 0x000ea8000c1e1b00 */
[----:B------:R-:W2:Y:S01]  /*0750*/  LDG.E.64 R20, desc[UR6][R20.64] ;  /* 0x0000000614147981 */ /* 0x000ea2000c1e1b00 */
[----:B------:R-:W-:-:S02]  /*0760*/  DSETP.MIN.AND P1, P2, R24, R14, PT ;  /* 0x0000000e1800722a */ /* 0x000fc40003a20000 */
[----:B---3--:R-:W-:Y:S01]  /*0770*/  DADD R10, R22, -R10 ;  /* 0x00000000160a7229 */ /* 0x008fe2000000080a */
[----:B------:R-:W-:Y:S01]  /*0780*/  IMAD.MOV.U32 R23, RZ, RZ, R14 ;  /* 0x000000ffff177224 */ /* 0x000fe200078e000e */
[----:B------:R-:W-:-:S04]  /*0790*/  MOV R22, R24 ;  /* 0x0000001800167202 */ /* 0x000fc80000000f00 */
[----:B------:R-:W-:Y:S01]  /*07a0*/  SEL R24, R22, R23, P1 ;  /* 0x0000001716187207 */ /* 0x000fe20000800000 */
[----:B------:R-:W-:Y:S01]  /*07b0*/  IMAD.WIDE.U32 R22, R0, 0x58, R18 ;  /* 0x0000005800167825 */ /* 0x000fe200078e0012 */
[----:B------:R-:W-:-:S04]  /*07c0*/  FSEL R25, R25, R15, P1 ;  /* 0x0000000f19197208 */ /* 0x000fc80000800000 */
[----:B------:R-:W-:Y:S01]  /*07d0*/  @P2 LOP3.LUT R25, R15, 0x80000, RZ, 0xfc, !PT ;  /* 0x000800000f192812 */ /* 0x000fe200078efcff */
[----:B------:R-:W3:Y:S04]  /*07e0*/  LDG.E.64 R22, desc[UR6][R22.64] ;  /* 0x0000000616167981 */ /* 0x000ee8000c1e1b00 */
[----:B------:R-:W3:Y:S01]  /*07f0*/  LDG.E.64 R14, desc[UR6][R8.64+0x18] ;  /* 0x00001806080e7981 */ /* 0x000ee2000c1e1b00 */
        /* <DEDUP_REMOVED lines=30> */
[----:B------:R-:W-:Y:S01]  /*09e0*/  IMAD.WIDE.U32 R18, R0, 0x78, R18 ;  /* 0x0000007800127825 */ /* 0x000fe200078e0012 */
[----:B------:R-:W-:-:S05]  /*09f0*/  DSETP.MIN.AND P1, P2, R24, R14, PT ;  /* 0x0000000e1800722a */ /* 0x000fca0003a20000 */
[----:B------:R-:W5:Y:S01]  /*0a00*/  LDG.E.64 R18, desc[UR6][R18.64] ;  /* 0x0000000612127981 */ /* 0x000f62000c1e1b00 */
[----:B----4-:R-:W-:Y:S01]  /*0a10*/  DADD R10, R16, -R10 ;  /* 0x00000000100a7229 */ /* 0x010fe2000000080a */
[----:B------:R-:W-:Y:S02]  /*0a20*/  IMAD.MOV.U32 R16, RZ, RZ, R24 ;  /* 0x000000ffff107224 */ /* 0x000fe400078e0018 */
[----:B------:R-:W-:Y:S02]  /*0a30*/  IMAD.MOV.U32 R17, RZ, RZ, R14 ;  /* 0x000000ffff117224 */ /* 0x000fe400078e000e */
[----:B------:R-:W-:Y:S02]  /*0a40*/  IMAD.MOV.U32 R24, RZ, RZ, R15 ;  /* 0x000000ffff187224 */ /* 0x000fe400078e000f */
[----:B------:R0:W5:Y:S03]  /*0a50*/  LDG.E.64 R14, desc[UR6][R8.64+0x38] ;  /* 0x00003806080e7981 */ /* 0x000166000c1e1b00 */
[----:B------:R-:W-:-:S02]  /*0a60*/  FSEL R25, R25, R24, P1 ;  /* 0x0000001819197208 */ /* 0x000fc40000800000 */
[----:B------:R-:W-:Y:S02]  /*0a70*/  @P2 LOP3.LUT R25, R24, 0x80000, RZ, 0xfc, !PT ;  /* 0x0008000018192812 */ /* 0x000fe400078efcff */
[----:B------:R-:W-:-:S03]  /*0a80*/  SEL R16, R16, R17, P1 ;  /* 0x0000001110107207 */ /* 0x000fc60000800000 */
[----:B------:R-:W-:-:S06]  /*0a90*/  IMAD.MOV.U32 R17, RZ, RZ, R25 ;  /* 0x000000ffff117224 */ /* 0x000fcc00078e0019 */
[----:B------:R-:W-:Y:S01]  /*0aa0*/  DSETP.MIN.AND P1, P2, R16, R10, PT ;  /* 0x0000000a1000722a */ /* 0x000fe20003a20000 */
[----:B------:R-:W-:Y:S01]  /*0ab0*/  IMAD.MOV.U32 R25, RZ, RZ, R10 ;  /* 0x000000ffff197224 */ /* 0x000fe200078e000a */
[----:B------:R-:W-:-:S04]  /*0ac0*/  MOV R24, R16 ;  /* 0x0000001000187202 */ /* 0x000fc80000000f00 */
[----:B------:R-:W-:Y:S02]  /*0ad0*/  FSEL R17, R17, R11, P1 ;  /* 0x0000000b11117208 */ /* 0x000fe40000800000 */
[----:B------:R-:W-:Y:S01]  /*0ae0*/  SEL R24, R24, R25, P1 ;  /* 0x0000001918187207 */ /* 0x000fe20000800000 */
[----:B--2---:R-:W-:-:S05]  /*0af0*/  DADD R6, R20, -R6 ;  /* 0x0000000014067229 */ /* 0x004fca0000000806 */
[----:B------:R-:W-:-:S05]  /*0b00*/  @P2 LOP3.LUT R17, R11, 0x80000, RZ, 0xfc, !PT ;  /* 0x000800000b112812 */ /* 0x000fca00078efcff */
[----:B------:R-:W-:-:S06]  /*0b10*/  IMAD.MOV.U32 R25, RZ, RZ, R17 ;  /* 0x000000ffff197224 */ /* 0x000fcc00078e0011 */
[----:B------:R-:W-:Y:S01]  /*0b20*/  DSETP.MIN.AND P1, P2, R24, R6, PT ;  /* 0x000000061800722a */ /* 0x000fe20003a20000 */
[----:B------:R-:W-:Y:S02]  /*0b30*/  IMAD.MOV.U32 R16, RZ, RZ, R7 ;  /* 0x000000ffff107224 */ /* 0x000fe400078e0007 */
[----:B------:R-:W-:-:S03]  /*0b40*/  IMAD.MOV.U32 R10, RZ, RZ, R24 ;  /* 0x000000ffff0a7224 */ /* 0x000fc600078e0018 */
[----:B------:R-:W-:Y:S01]  /*0b50*/  FSEL R25, R25, R16, P1 ;  /* 0x0000001019197208 */ /* 0x000fe20000800000 */
[----:B---3--:R-:W-:Y:S01]  /*0b60*/  DADD R12, R22, -R12 ;  /* 0x00000000160c7229 */ /* 0x008fe2000000080c */
[----:B------:R-:W-:-:S06]  /*0b70*/  SEL R6, R10, R6, P1 ;  /* 0x000000060a067207 */ /* 0x000fcc0000800000 */
[----:B------:R-:W-:-:S05]  /*0b80*/  @P2 LOP3.LUT R25, R16, 0x80000, RZ, 0xfc, !PT ;  /* 0x0008000010192812 */ /* 0x000fca00078efcff */
[----:B------:R-:W-:-:S06]  /*0b90*/  IMAD.MOV.U32 R7, RZ, RZ, R25 ;  /* 0x000000ffff077224 */ /* 0x000fcc00078e0019 */
[----:B------:R-:W-:Y:S01]  /*0ba0*/  DSETP.MIN.AND P1, P2, R6, R12, PT ;  /* 0x0000000c0600722a */ /* 0x000fe20003a20000 */
[----:B------:R-:W-:Y:S01]  /*0bb0*/  IMAD.MOV.U32 R16, RZ, RZ, R13 ;  /* 0x000000ffff107224 */ /* 0x000fe200078e000d */
[----:B------:R-:W-:Y:S01]  /*0bc0*/  MOV R10, R6 ;  /* 0x00000006000a7202 */ /* 0x000fe20000000f00 */
[----:B------:R-:W-:-:S03]  /*0bd0*/  VIADD R2, R2, 0x10 ;  /* 0x0000001002027836 */ /* 0x000fc60000000000 */
[----:B------:R-:W-:Y:S02]  /*0be0*/  FSEL R7, R7, R16, P1 ;  /* 0x0000001007077208 */ /* 0x000fe40000800000 */
[----:B------:R-:W-:-:S06]  /*0bf0*/  SEL R6, R10, R12, P1 ;  /* 0x0000000c0a067207 */ /* 0x000fcc0000800000 */
[----:B------:R-:W-:Y:S02]  /*0c00*/  @P2 LOP3.LUT R7, R16, 0x80000, RZ, 0xfc, !PT ;  /* 0x0008000010072812 */ /* 0x000fe400078efcff */
[----:B------:R-:W-:Y:S01]  /*0c10*/  ISETP.NE.AND P1, PT, R2, RZ, PT ;  /* 0x000000ff0200720c */ /* 0x000fe20003f25270 */
[----:B------:R-:W-:Y:S01]  /*0c20*/  IMAD.MOV.U32 R10, RZ, RZ, R6 ;  /* 0x000000ffff0a7224 */ /* 0x000fe200078e0006 */
[----:B0-----:R-:W-:Y:S02]  /*0c30*/  IADD3 R8, P2, PT, R8, 0x80, RZ ;  /* 0x0000008008087810 */ /* 0x001fe40007f5e0ff */
[----:B------:R-:W-:-:S03]  /*0c40*/  LEA R27, R0, R27, 0x4 ;  /* 0x0000001b001b7211 */ /* 0x000fc600078e20ff */
[----:B------:R-:W-:Y:S01]  /*0c50*/  IMAD.X R9, RZ, RZ, R9, P2 ;  /* 0x000000ffff097224 */ /* 0x000fe200010e0609 */
[----:B-----5:R-:W-:-:S08]  /*0c60*/  DADD R14, R18, -R14 ;  /* 0x00000000120e7229 */ /* 0x020fd0000000080e */
[----:B------:R-:W-:Y:S02]  /*0c70*/  DSETP.MIN.AND P3, P4, R6, R14, PT ;  /* 0x0000000e0600722a */ /* 0x000fe40003c60000 */
[----:B------:R-:W-:-:S04]  /*0c80*/  IMAD.MOV.U32 R12, RZ, RZ, R15 ;  /* 0x000000ffff0c7224 */ /* 0x000fc800078e000f */
[----:B------:R-:W-:Y:S02]  /*0c90*/  SEL R6, R10, R14, P3 ;  /* 0x0000000e0a067207 */ /* 0x000fe40001800000 */
[----:B------:R-:W-:-:S06]  /*0ca0*/  FSEL R7, R7, R12, P3 ;  /* 0x0000000c07077208 */ /* 0x000fcc0001800000 */
[----:B------:R-:W-:Y:S01]  /*0cb0*/  @P4 LOP3.LUT R7, R12, 0x80000, RZ, 0xfc, !PT ;  /* 0x000800000c074812 */ /* 0x000fe200078efcff */
[----:B------:R-:W-:Y:S06]  /*0cc0*/  @P1 BRA `(.L_x_33) ;  /* 0xfffffff400481947 */ /* 0x000fec000383ffff */
.L_x_32:
[----:B------:R-:W-:Y:S05]  /*0cd0*/  @!P0 BRA `(.L_x_31) ;  /* 0x0000000800b08947 */ /* 0x000fea0003800000 */
[----:B------:R-:W-:Y:S02]  /*0ce0*/  ISETP.GE.U32.AND P1, PT, R5, 0x8, PT ;  /* 0x000000080500780c */ /* 0x000fe40003f26070 */
[----:B------:R-:W-:-:S04]  /*0cf0*/  LOP3.LUT R2, R0, 0x7, RZ, 0xc0, !PT ;  /* 0x0000000700027812 */ /* 0x000fc800078ec0ff */
[----:B------:R-:W-:-:S07]  /*0d00*/  ISETP.NE.AND P0, PT, R2, RZ, PT ;  /* 0x000000ff0200720c */ /* 0x000fce0003f05270 */
[----:B------:R-:W-:Y:S06]  /*0d10*/  @!P1 BRA `(.L_x_34) ;  /* 0x0000000400709947 */ /* 0x000fec0003800000 */
[----:B------:R-:W1:Y:S01]  /*0d20*/  LDC.64 R26, c[0x0][0x390] ;  /* 0x0000e400ff1a7b82 */ /* 0x000e620000000a00 */
[----:B------:R-:W-:-:S07]  /*0d30*/  IMAD R5, R4, R0, R3 ;  /* 0x0000000004057224 */ /* 0x000fce00078e0203 */
[----:B------:R-:W2:Y:S01]  /*0d40*/  LDC.64 R28, c[0x0][0x380] ;  /* 0x0000e000ff1c7b82 */ /* 0x000ea20000000a00 */
[----:B-1----:R-:W-:-:S05]  /*0d50*/  IMAD.WIDE R26, R5, 0x8, R26 ;  /* 0x00000008051a7825 */ /* 0x002fca00078e021a */
[----:B0-----:R0:W3:Y:S01]  /*0d60*/  LDG.E.64 R22, desc[UR6][R26.64] ;  /* 0x000000061a167981 */ /* 0x0010e2000c1e1b00 */
[----:B--2---:R-:W-:-:S05]  /*0d70*/  IMAD.WIDE.U32 R28, R4, 0x8, R28 ;  /* 0x00000008041c7825 */ /* 0x004fca00078e001c */
[----:B------:R-:W3:Y:S01]  /*0d80*/  LDG.E.64 R16, desc[UR6][R28.64] ;  /* 0x000000061c107981 */ /* 0x000ee2000c1e1b00 */
[----:B0-----:R-:W-:-:S03]  /*0d90*/  IMAD.WIDE.U32 R26, R0, 0x8, R26 ;  /* 0x00000008001a7825 */ /* 0x001fc600078e001a */
[----:B------:R-:W2:Y:S04]  /*0da0*/  LDG.E.64 R14, desc[UR6][R28.64+0x8] ;  /* 0x000008061c0e7981 */ /* 0x000ea8000c1e1b00 */
[----:B------:R-:W2:Y:S01]  /*0db0*/  LDG.E.64 R20, desc[UR6][R26.64] ;  /* 0x000000061a147981 */ /* 0x000ea2000c1e1b00 */
[----:B------:R-:W-:-:S03]  /*0dc0*/  IMAD.WIDE.U32 R24, R0, 0x8, R26 ;  /* 0x0000000800187825 */ /* 0x000fc600078e001a */
[----:B------:R-:W4:Y:S04]  /*0dd0*/  LDG.E.64 R12, desc[UR6][R28.64+0x10] ;  /* 0x000010061c0c7981 */ /* 0x000f28000c1e1b00 */
[----:B------:R0:W4:Y:S04]  /*0de0*/  LDG.E.64 R8, desc[UR6][R24.64] ;  /* 0x0000000618087981 */ /* 0x000128000c1e1b00 */
[----:B------:R-:W5:Y:S01]  /*0df0*/  LDG.E.64 R18, desc[UR6][R28.64+0x18] ;  /* 0x000018061c127981 */ /* 0x000f62000c1e1b00 */
[----:B0-----:R-:W-:-:S05]  /*0e00*/  IMAD.WIDE.U32 R24, R0, 0x8, R24 ;  /* 0x0000000800187825 */ /* 0x001fca00078e0018 */
[----:B------:R0:W5:Y:S01]  /*0e10*/  LDG.E.64 R10, desc[UR6][R24.64] ;  /* 0x00000006180a7981 */ /* 0x000162000c1e1b00 */
[----:B------:R-:W-:-:S04]  /*0e20*/  IMAD.WIDE.U32 R26, R0, 0x8, R24 ;  /* 0x00000008001a7825 */ /* 0x000fc800078e0018 */
[----:B0-----:R-:W-:Y:S01]  /*0e30*/  IMAD.WIDE.U32 R24, R0, 0x8, R26 ;  /* 0x0000000800187825 */ /* 0x001fe200078e001a */
[----:B---3--:R-:W-:-:S03]  /*0e40*/  DADD R16, R22, -R16 ;  /* 0x0000000016107229 */ /* 0x008fc60000000810 */
[----:B------:R-:W-:-:S05]  /*0e50*/  IMAD.MOV.U32 R22, RZ, RZ, R6 ;  /* 0x000000ffff167224 */ /* 0x000fca00078e0006 */
[----:B------:R-:W-:Y:S02]  /*0e60*/  DSETP.MIN.AND P1, P2, R6, R16, PT ;  /* 0x000000100600722a */ /* 0x000fe40003a20000 */
[----:B------:R-:W-:Y:S01]  /*0e70*/  IMAD.MOV.U32 R23, RZ, RZ, R16 ;  /* 0x000000ffff177224 */ /* 0x000fe200078e0010 */
[----:B--2---:R-:W-:Y:S01]  /*0e80*/  DADD R14, R20, -R14 ;  /* 0x00000000140e7229 */ /* 0x004fe2000000080e */
[----:B------:R-:W-:Y:S01]  /*0e90*/  IMAD.MOV.U32 R5, RZ, RZ, R17 ;  /* 0x000000ffff057224 */ /* 0x000fe200078e0011 */
[----:B------:R0:W2:Y:S02]  /*0ea0*/  LDG.E.64 R20, desc[UR6][R26.64] ;  /* 0x000000061a147981 */ /* 0x0000a4000c1e1b00 */
[----:B------:R-:W-:Y:S02]  /*0eb0*/  SEL R16, R22, R23, P1 ;  /* 0x0000001716107207 */ /* 0x000fe40000800000 */
[----:B------:R-:W2:Y:S01]  /*0ec0*/  LDG.E.64 R22, desc[UR6][R28.64+0x20] ;  /* 0x000020061c167981 */ /* 0x000ea2000c1e1b00 */
[----:B------:R-:W-:-:S04]  /*0ed0*/  FSEL R17, R7, R5, P1 ;  /* 0x0000000507117208 */ /* 0x000fc80000800000 */
[----:B------:R-:W-:Y:S01]  /*0ee0*/  @P2 LOP3.LUT R17, R5, 0x80000, RZ, 0xfc, !PT ;  /* 0x0008000005112812 */ /* 0x000fe200078efcff */
[----:B------:R-:W-:Y:S02]  /*0ef0*/  IMAD.MOV.U32 R6, RZ, RZ, R16 ;  /* 0x000000ffff067224 */ /* 0x000fe400078e0010 */
[----:B------:R-:W-:-:S03]  /*0f00*/  IMAD.MOV.U32 R7, RZ, RZ, R15 ;  /* 0x000000ffff077224 */ /* 0x000fc600078e000f */
[----:B------:R-:W-:Y:S01]  /*0f10*/  DSETP.MIN.AND P1, P2, R16, R14, PT ;  /* 0x0000000e1000722a */ /* 0x000fe20003a20000 */
[----:B------:R-:W-:Y:S01]  /*0f20*/  MOV R16, R17 ;  /* 0x0000001100107202 */ /* 0x000fe20000000f00 */
[----:B----4-:R-:W-:Y:S01]  /*0f30*/  DADD R12, R8, -R12 ;  /* 0x00000000080c7229 */ /* 0x010fe2000000080c */
[----:B------:R-:W-:-:S03]  /*0f40*/  IMAD.MOV.U32 R5, RZ, RZ, R14 ;  /* 0x000000ffff057224 */ /* 0x000fc600078e000e */
[----:B------:R-:W-:Y:S01]  /*0f50*/  FSEL R9, R16, R7, P1 ;  /* 0x0000000710097208 */ /* 0x000fe20000800000 */
[----:B------:R-:W3:Y:S04]  /*0f60*/  LDG.E.64 R14, desc[UR6][R28.64+0x28] ;  /* 0x000028061c0e7981 */ /* 0x000ee8000c1e1b00 */
[----:B------:R1:W3:Y:S01]  /*0f70*/  LDG.E.64 R16, desc[UR6][R24.64] ;  /* 0x0000000618107981 */ /* 0x0002e2000c1e1b00 */
[----:B------:R-:W-:Y:S02]  /*0f80*/  SEL R8, R6, R5, P1 ;  /* 0x0000000506087207 */ /* 0x000fe40000800000 */
[----:B------:R-:W-:-:S03]  /*0f90*/  @P2 LOP3.LUT R9, R7, 0x80000, RZ, 0xfc, !PT ;  /* 0x0008000007092812 */ /* 0x000fc600078efcff */
[----:B------:R-:W-:Y:S02]  /*0fa0*/  IMAD.MOV.U32 R6, RZ, RZ, R8 ;  /* 0x000000ffff067224 */ /* 0x000fe400078e0008 */
[----:B------:R-:W-:Y:S01]  /*0fb0*/  IMAD.MOV.U32 R5, RZ, RZ, R9 ;  /* 0x000000ffff057224 */ /* 0x000fe200078e0009 */
[----:B------:R-:W-:Y:S01]  /*0fc0*/  DSETP.MIN.AND P1, P2, R8, R12, PT ;  /* 0x0000000c0800722a */ /* 0x000fe20003a20000 */
[C---:B------:R-:W-:Y:S01]  /*0fd0*/  IMAD.WIDE.U32 R8, R0.reuse, 0x8, R24 ;  /* 0x0000000800087825 */ /* 0x040fe200078e0018 */
[----:B------:R-:W-:Y:S01]  /*0fe0*/  MOV R7, R12 ;  /* 0x0000000c00077202 */ /* 0x000fe20000000f00 */
[----:B-----5:R-:W-:Y:S02]  /*0ff0*/  DADD R18, R10, -R18 ;  /* 0x000000000a127229 */ /* 0x020fe40000000812 */
[----:B0-----:R-:W-:Y:S01]  /*1000*/  IMAD.MOV.U32 R26, RZ, RZ, R13 ;  /* 0x000000ffff1a7224 */ /* 0x001fe200078e000d */
[----:B------:R-:W4:Y:S04]  /*1010*/  LDG.E.64 R10, desc[UR6][R28.64+0x30] ;  /* 0x000030061c0a7981 */ /* 0x000f28000c1e1b00 */
[----:B------:R-:W4:Y:S01]  /*1020*/  LDG.E.64 R12, desc[UR6][R8.64] ;  /* 0x00000006080c7981 */ /* 0x000f22000c1e1b00 */
[----:B-1----:R-:W-:-:S06]  /*1030*/  IMAD.WIDE.U32 R24, R0, 0x8, R8 ;  /* 0x0000000800187825 */ /* 0x002fcc00078e0008 */
[----:B------:R-:W5:Y:S04]  /*1040*/  LDG.E.64 R24, desc[UR6][R24.64] ;  /* 0x0000000618187981 */ /* 0x000f68000c1e1b00 */
[----:B------:R-:W5:Y:S01]  /*1050*/  LDG.E.64 R8, desc[UR6][R28.64+0x38] ;  /* 0x000038061c087981 */ /* 0x000f62000c1e1b00 */
[----:B------:R-:W-:Y:S02]  /*1060*/  FSEL R5, R5, R26, P1 ;  /* 0x0000001a05057208 */ /* 0x000fe40000800000 */
[----:B------:R-:W-:Y:S02]  /*1070*/  @P2 LOP3.LUT R5, R26, 0x80000, RZ, 0xfc, !PT ;  /* 0x000800001a052812 */ /* 0x000fe400078efcff */
[----:B------:R-:W-:-:S03]  /*1080*/  SEL R6, R6, R7, P1 ;  /* 0x0000000706067207 */ /* 0x000fc60000800000 */
[----:B------:R-:W-:-:S06]  /*1090*/  IMAD.MOV.U32 R7, RZ, RZ, R5 ;  /* 0x000000ffff077224 */ /* 0x000fcc00078e0005 */
[----:B------:R-:W-:Y:S01]  /*10a0*/  DSETP.MIN.AND P1, P2, R6, R18, PT ;  /* 0x000000120600722a */ /* 0x000fe20003a20000 */
[----:B------:R-:W-:Y:S02]  /*10b0*/  IMAD.MOV.U32 R5, RZ, RZ, R6 ;  /* 0x000000ffff057224 */ /* 0x000fe400078e0006 */
[----:B------:R-:W-:-:S03]  /*10c0*/  IMAD.MOV.U32 R6, RZ, RZ, R18 ;  /* 0x000000ffff067224 */ /* 0x000fc600078e0012 */
[----:B------:R-:W-:Y:S02]  /*10d0*/  FSEL R7, R7, R19, P1 ;  /* 0x0000001307077208 */ /* 0x000fe40000800000 */
[----:B------:R-:W-:-:S06]  /*10e0*/  SEL R6, R5, R6, P1 ;  /* 0x0000000605067207 */ /* 0x000fcc0000800000 */
[----:B------:R-:W-:Y:S02]  /*10f0*/  @P2 LOP3.LUT R7, R19, 0x80000, RZ, 0xfc, !PT ;  /* 0x0008000013072812 */ /* 0x000fe400078efcff */
[----:B------:R-:W-:Y:S01]  /*1100*/  MOV R5, R6 ;  /* 0x0000000600057202 */ /* 0x000fe20000000f00 */
[----:B------:R-:W-:Y:S01]  /*1110*/  VIADD R4, R4, 0x8 ;  /* 0x0000000804047836 */ /* 0x000fe20000000000 */
[----:B--2---:R-:W-:-:S08]  /*1120*/  DADD R20, R20, -R22 ;  /* 0x0000000014147229 */ /* 0x004fd00000000816 */
[----:B------:R-:W-:Y:S02]  /*1130*/  DSETP.MIN.AND P1, P2, R6, R20, PT ;  /* 0x000000140600722a */ /* 0x000fe40003a20000 */
[----:B------:R-:W-:-:S04]  /*1140*/  IMAD.MOV.U32 R18, RZ, RZ, R21 ;  /* 0x000000ffff127224 */ /* 0x000fc800078e0015 */
[----:B------:R-:W-:Y:S02]  /*1150*/  SEL R6, R5, R20, P1 ;  /* 0x0000001405067207 */ /* 0x000fe40000800000 */
[----:B------:R-:W-:Y:S01]  /*1160*/  FSEL R7, R7, R18, P1 ;  /* 0x0000001207077208 */ /* 0x000fe20000800000 */
[----:B---3--:R-:W-:-:S05]  /*1170*/  DADD R14, R16, -R14 ;  /* 0x00000000100e7229 */ /* 0x008fca000000080e */
[----:B------:R-:W-:-:S06]  /*1180*/  @P2 LOP3.LUT R7, R18, 0x80000, RZ, 0xfc, !PT ;  /* 0x0008000012072812 */ /* 0x000fcc00078efcff */
[----:B------:R-:W-:Y:S01]  /*1190*/  DSETP.MIN.AND P1, P2, R6, R14, PT ;  /* 0x0000000e0600722a */ /* 0x000fe20003a20000 */
[----:B------:R-:W-:Y:S02]  /*11a0*/  IMAD.MOV.U32 R5, RZ, RZ, R6 ;  /* 0x000000ffff057224 */ /* 0x000fe400078e0006 */
[----:B------:R-:W-:-:S03]  /*11b0*/  IMAD.MOV.U32 R16, RZ, RZ, R15 ;  /* 0x000000ffff107224 */ /* 0x000fc600078e000f */
[----:B------:R-:W-:Y:S02]  /*11c0*/  SEL R6, R5, R14, P1 ;  /* 0x0000000e05067207 */ /* 0x000fe40000800000 */
[----:B------:R-:W-:Y:S01]  /*11d0*/  FSEL R7, R7, R16, P1 ;  /* 0x0000001007077208 */ /* 0x000fe20000800000 */
[----:B----4-:R-:W-:-:S05]  /*11e0*/  DADD R10, R12, -R10 ;  /* 0x000000000c0a7229 */ /* 0x010fca000000080a */
[----:B------:R-:W-:-:S06]  /*11f0*/  @P2 LOP3.LUT R7, R16, 0x80000, RZ, 0xfc, !PT ;  /* 0x0008000010072812 */ /* 0x000fcc00078efcff */
[----:B------:R-:W-:Y:S01]  /*1200*/  DSETP.MIN.AND P1, P2, R6, R10, PT ;  /* 0x0000000a0600722a */ /* 0x000fe20003a20000 */
[----:B------:R-:W-:Y:S01]  /*1210*/  IMAD.MOV.U32 R5, RZ, RZ, R6 ;  /* 0x000000ffff057224 */ /* 0x000fe200078e0006 */
[----:B------:R-:W-:Y:S01]  /*1220*/  MOV R12, R11 ;  /* 0x0000000b000c7202 */ /* 0x000fe20000000f00 */
[----:B-----5:R-:W-:-:S03]  /*1230*/  DADD R8, R24, -R8 ;  /* 0x0000000018087229 */ /* 0x020fc60000000808 */
[----:B------:R-:W-:Y:S02]  /*1240*/  FSEL R7, R7, R12, P1 ;  /* 0x0000000c07077208 */ /* 0x000fe40000800000 */
[----:B------:R-:W-:-:S06]  /*1250*/  SEL R6, R5, R10, P1 ;  /* 0x0000000a05067207 */ /* 0x000fcc0000800000 */
[----:B------:R-:W-:-:S06]  /*1260*/  @P2 LOP3.LUT R7, R12, 0x80000, RZ, 0xfc, !PT ;  /* 0x000800000c072812 */ /* 0x000fcc00078efcff */
[----:B------:R-:W-:Y:S01]  /*1270*/  DSETP.MIN.AND P1, P2, R6, R8, PT ;  /* 0x000000080600722a */ /* 0x000fe20003a20000 */
[----:B------:R-:W-:Y:S02]  /*1280*/  IMAD.MOV.U32 R5, RZ, RZ, R7 ;  /* 0x000000ffff057224 */ /* 0x000fe400078e0007 */
[----:B------:R-:W-:-:S03]  /*1290*/  IMAD.MOV.U32 R11, RZ, RZ, R8 ;  /* 0x000000ffff0b7224 */ /* 0x000fc600078e0008 */
[----:B------:R-:W-:Y:S02]  /*12a0*/  FSEL R5, R5, R9, P1 ;  /* 0x0000000905057208 */ /* 0x000fe40000800000 */
[----:B------:R-:W-:-:S06]  /*12b0*/  SEL R6, R6, R11, P1 ;  /* 0x0000000b06067207 */ /* 0x000fcc0000800000 */
[----:B------:R-:W-:-:S05]  /*12c0*/  @P2 LOP3.LUT R5, R9, 0x80000, RZ, 0xfc, !PT ;  /* 0x0008000009052812 */ /* 0x000fca00078efcff */
[----:B------:R-:W-:-:S07]  /*12d0*/  IMAD.MOV.U32 R7, RZ, RZ, R5 ;  /* 0x000000ffff077224 */ /* 0x000fce00078e0005 */
.L_x_34:
        /* <DEDUP_REMOVED lines=9> */
[----:B0-----:R-:W3:Y:S01]  /*1370*/  LDG.E.64 R20, desc[UR6][R26.64] ;  /* 0x000000061a147981 */ /* 0x001ee2000c1e1b00 */
[----:B--2---:R-:W-:-:S05]  /*1380*/  IMAD.WIDE.U32 R24, R4, 0x8, R24 ;  /* 0x0000000804187825 */ /* 0x004fca00078e0018 */
[----:B------:R-:W3:Y:S01]  /*1390*/  LDG.E.64 R22, desc[UR6][R24.64] ;  /* 0x0000000618167981 */ /* 0x000ee2000c1e1b00 */
[----:B------:R-:W-:-:S03]  /*13a0*/  IMAD.WIDE.U32 R28, R0, 0x8, R26 ;  /* 0x00000008001c7825 */ /* 0x000fc600078e001a */
[----:B------:R-:W2:Y:S04]  /*13b0*/  LDG.E.64 R12, desc[UR6][R24.64+0x8] ;  /* 0x00000806180c7981 */ /* 0x000ea8000c1e1b00 */
[----:B------:R0:W2:Y:S04]  /*13c0*/  LDG.E.64 R14, desc[UR6][R28.64] ;  /* 0x000000061c0e7981 */ /* 0x0000a8000c1e1b00 */
[----:B------:R-:W4:Y:S04]  /*13d0*/  LDG.E.64 R8, desc[UR6][R24.64+0x10] ;  /* 0x0000100618087981 */ /* 0x000f28000c1e1b00 */
[----:B------:R-:W5:Y:S01]  /*13e0*/  LDG.E.64 R16, desc[UR6][R24.64+0x18] ;  /* 0x0000180618107981 */ /* 0x000f62000c1e1b00 */
[----:B0-----:R-:W-:-:S05]  /*13f0*/  IMAD.WIDE.U32 R28, R0, 0x8, R28 ;  /* 0x00000008001c7825 */ /* 0x001fca00078e001c */
[----:B------:R-:W4:Y:S01]  /*1400*/  LDG.E.64 R10, desc[UR6][R28.64] ;  /* 0x000000061c0a7981 */ /* 0x000f22000c1e1b00 */
[----:B------:R-:W-:-:S06]  /*1410*/  IMAD.WIDE.U32 R18, R0, 0x8, R28 ;  /* 0x0000000800127825 */ /* 0x000fcc00078e001c */
[----:B------:R-:W5:Y:S01]  /*1420*/  LDG.E.64 R18, desc[UR6][R18.64] ;  /* 0x0000000612127981 */ /* 0x000f62000c1e1b00 */
[----:B------:R-:W-:Y:S01]  /*1430*/  MOV R2, R6 ;  /* 0x0000000600027202 */ /* 0x000fe20000000f00 */
[----:B------:R-:W-:Y:S01]  /*1440*/  VIADD R4, R4, 0x4 ;  /* 0x0000000404047836 */ /* 0x000fe20000000000 */
[----:B---3--:R-:W-:-:S08]  /*1450*/  DADD R20, R20, -R22 ;  /* 0x0000000014147229 */ /* 0x008fd00000000816 */
[----:B------:R-:W-:Y:S02]  /*1460*/  DSETP.MIN.AND P1, P2, R6, R20, PT ;  /* 0x000000140600722a */ /* 0x000fe40003a20000 */
[----:B------:R-:W-:Y:S01]  /*1470*/  IMAD.MOV.U32 R22, RZ, RZ, R21 ;  /* 0x000000ffff167224 */ /* 0x000fe200078e0015 */
[----:B--2---:R-:W-:-:S03]  /*1480*/  DADD R12, R14, -R12 ;  /* 0x000000000e0c7229 */ /* 0x004fc6000000080c */
[----:B------:R-:W-:Y:S02]  /*1490*/  SEL R6, R2, R20, P1 ;  /* 0x0000001402067207 */ /* 0x000fe40000800000 */
[----:B------:R-:W-:-:S06]  /*14a0*/  FSEL R7, R7, R22, P1 ;  /* 0x0000001607077208 */ /* 0x000fcc0000800000 */
[----:B------:R-:W-:-:S06]  /*14b0*/  @P2 LOP3.LUT R7, R22, 0x80000, RZ, 0xfc, !PT ;  /* 0x0008000016072812 */ /* 0x000fcc00078efcff */
[----:B------:R-:W-:Y:S01]  /*14c0*/  DSETP.MIN.AND P1, P2, R6, R12, PT ;  /* 0x0000000c0600722a */ /* 0x000fe20003a20000 */
[----:B------:R-:W-:Y:S02]  /*14d0*/  IMAD.MOV.U32 R14, RZ, RZ, R13 ;  /* 0x000000ffff0e7224 */ /* 0x000fe400078e000d */
[----:B------:R-:W-:Y:S01]  /*14e0*/  IMAD.MOV.U32 R2, RZ, RZ, R6 ;  /* 0x000000ffff027224 */ /* 0x000fe200078e0006 */
[----:B----4-:R-:W-:Y:S02]  /*14f0*/  DADD R8, R10, -R8 ;  /* 0x000000000a087229 */ /* 0x010fe40000000808 */
[----:B------:R-:W-:Y:S02]  /*1500*/  FSEL R7, R7, R14, P1 ;  /* 0x0000000e07077208 */ /* 0x000fe40000800000 */
[----:B------:R-:W-:-:S06]  /*1510*/  SEL R6, R2, R12, P1 ;  /* 0x0000000c02067207 */ /* 0x000fcc0000800000 */
        /* <DEDUP_REMOVED lines=15> */
.L_x_35:
[----:B------:R-:W-:Y:S05]  /*1610*/  @!P0 BRA `(.L_x_31) ;  /* 0x0000000000608947 */ /* 0x000fea0003800000 */
[----:B------:R-:W1:Y:S01]  /*1620*/  LDC.64 R10, c[0x0][0x380] ;  /* 0x0000e000ff0a7b82 */ /* 0x000e620000000a00 */
[----:B------:R-:W-:Y:S02]  /*1630*/  IMAD.MOV R2, RZ, RZ, -R5 ;  /* 0x000000ffff027224 */ /* 0x000fe400078e0a05 */
[----:B------:R-:W-:-:S05]  /*1640*/  IMAD R15, R4, R0, R3 ;  /* 0x00000000040f7224 */ /* 0x000fca00078e0203 */
[----:B------:R-:W2:Y:S01]  /*1650*/  LDC.64 R8, c[0x0][0x390] ;  /* 0x0000e400ff087b82 */ /* 0x000ea20000000a00 */
[----:B-1----:R-:W-:-:S04]  /*1660*/  IMAD.WIDE.U32 R10, R4, 0x8, R10 ;  /* 0x00000008040a7825 */ /* 0x002fc800078e000a */
[----:B------:R-:W-:Y:S01]  /*1670*/  IMAD.MOV.U32 R13, RZ, RZ, R11 ;  /* 0x000000ffff0d7224 */ /* 0x000fe200078e000b */
[----:B------:R-:W-:-:S07]  /*1680*/  MOV R12, R10 ;  /* 0x0000000a000c7202 */ /* 0x000fce0000000f00 */
.L_x_36:
[----:B--2---:R-:W-:Y:S01]  /*1690*/  IMAD.WIDE R4, R15, 0x8, R8 ;  /* 0x000000080f047825 */ /* 0x004fe200078e0208 */
[----:B0-----:R0:W2:Y:S05]  /*16a0*/  LDG.E.64 R10, desc[UR6][R12.64] ;  /* 0x000000060c0a7981 */ /* 0x0010aa000c1e1b00 */
[----:B------:R-:W2:Y:S01]  /*16b0*/  LDG.E.64 R4, desc[UR6][R4.64] ;  /* 0x0000000604047981 */ /* 0x000ea2000c1e1b00 */
[----:B------:R-:W-:-:S05]  /*16c0*/  VIADD R2, R2, 0x1 ;  /* 0x0000000102027836 */ /* 0x000fca0000000000 */
[----:B------:R-:W-:Y:S01]  /*16d0*/  ISETP.NE.AND P0, PT, R2, RZ, PT ;  /* 0x000000ff0200720c */ /* 0x000fe20003f05270 */
[----:B------:R-:W-:Y:S01]  /*16e0*/  IMAD.MOV.U32 R19, RZ, RZ, R7 ;  /* 0x000000ffff137224 */ /* 0x000fe200078e0007 */
[----:B------:R-:W-:Y:S02]  /*16f0*/  MOV R17, R6 ;  /* 0x0000000600117202 */ /* 0x000fe40000000f00 */
[----:B0-----:R-:W-:Y:S01]  /*1700*/  IADD3 R12, P1, PT, R12, 0x8, RZ ;  /* 0x000000080c0c7810 */ /* 0x001fe20007f3e0ff */
[----:B------:R-:W-:-:S04]  /*1710*/  IMAD.IADD R15, R15, 0x1, R0 ;  /* 0x000000010f0f7824 */ /* 0x000fc800078e0200 */
[----:B------:R-:W-:Y:S01]  /*1720*/  IMAD.X R13, RZ, RZ, R13, P1 ;  /* 0x000000ffff0d7224 */ /* 0x000fe200008e060d */
[----:B--2---:R-:W-:-:S08]  /*1730*/  DADD R10, R4, -R10 ;  /* 0x00000000040a7229 */ /* 0x004fd0000000080a */
[----:B------:R-:W-:Y:S02]  /*1740*/  DSETP.MIN.AND P2, P3, R10, R6, PT ;  /* 0x000000060a00722a */ /* 0x000fe40003b40000 */
[----:B------:R-:W-:-:S05]  /*1750*/  IMAD.MOV.U32 R6, RZ, RZ, R11 ;  /* 0x000000ffff067224 */ /* 0x000fca00078e000b */
[----:B------:R-:W-:Y:S02]  /*1760*/  FSEL R7, R6, R19, P2 ;  /* 0x0000001306077208 */ /* 0x000fe40001000000 */
[----:B------:R-:W-:-:S05]  /*1770*/  SEL R6, R10, R17, P2 ;  /* 0x000000110a067207 */ /* 0x000fca0001000000 */
[----:B------:R-:W-:Y:S01]  /*1780*/  @P3 LOP3.LUT R7, R19, 0x80000, RZ, 0xfc, !PT ;  /* 0x0008000013073812 */ /* 0x000fe200078efcff */
[----:B------:R-:W-:Y:S06]  /*1790*/  @P0 BRA `(.L_x_36) ;  /* 0xfffffffc00bc0947 */ /* 0x000fec000383ffff */
.L_x_31:
[----:B------:R-:W1:Y:S02]  /*17a0*/  LDC.64 R4, c[0x0][0x388] ;  /* 0x0000e200ff047b82 */ /* 0x000e640000000a00 */
[----:B-1----:R-:W-:-:S05]  /*17b0*/  IMAD.WIDE R2, R3, 0x8, R4 ;  /* 0x0000000803027825 */ /* 0x002fca00078e0204 */
[----:B0-----:R-:W-:Y:S01]  /*17c0*/  STG.E.64 desc[UR6][R2.64], R6 ;  /* 0x0000000602007986 */ /* 0x001fe2000c101b06 */
[----:B------:R-:W-:Y:S05]  /*17d0*/  EXIT ;  /* 0x000000000000794d */ /* 0x000fea0003800000 */
.L_x_37:
        /* <DEDUP_REMOVED lines=10> */
.L_x_54:


//--------------------- .text._Z6step1aPdS_i      --------------------------
	.section	.text._Z6step1aPdS_i,"ax",@progbits
	.align	128
        .global         _Z6step1aPdS_i
        .type           _Z6step1aPdS_i,@function
        .size           _Z6step1aPdS_i,(.L_x_55 - _Z6step1aPdS_i)
        .other          _Z6step1aPdS_i,@"STO_CUDA_ENTRY STV_DEFAULT"
_Z6step1aPdS_i:
.text._Z6step1aPdS_i:
        /* <DEDUP_REMOVED lines=8> */
[----:B------:R-:W-:Y:S01]  /*0080*/  UISETP.GE.AND UP0, UPT, UR12, 0x1, UPT ;  /* 0x000000010c00788c */ /* 0x000fe2000bf06270 */
[----:B------:R-:W-:Y:S01]  /*0090*/  IMAD.MOV.U32 R24, RZ, RZ, -0x1 ;  /* 0xffffffffff187424 */ /* 0x000fe200078e00ff */
[----:B------:R-:W0:Y:S01]  /*00a0*/  LDCU.64 UR10, c[0x0][0x358] ;  /* 0x00006b00ff0a77ac */ /* 0x000e220008000a00 */
[----:B------:R-:W-:-:S06]  /*00b0*/  IMAD.MOV.U32 R25, RZ, RZ, 0x7fefffff ;  /* 0x7fefffffff197424 */ /* 0x000fcc00078e00ff */
[----:B------:R-:W-:Y:S05]  /*00c0*/  BRA.U !UP0, `(.L_x_38) ;  /* 0x0000001108607547 */ /* 0x000fea000b800000 */
[----:B------:R-:W-:Y:S02]  /*00d0*/  UISETP.GE.U32.AND UP1, UPT, UR12, 0x10, UPT ;  /* 0x000000100c00788c */ /* 0x000fe4000bf26070 */
[----:B------:R-:W-:Y:S01]  /*00e0*/  IMAD R26, R0, UR12, RZ ;  /* 0x0000000c001a7c24 */ /* 0x000fe2000f8e02ff */
[----:B------:R-:W-:Y:S01]  /*00f0*/  ULOP3.LUT UR8, UR12, 0xf, URZ, 0xc0, !UPT ;  /* 0x0000000f0c087892 */ /* 0x000fe2000f8ec0ff */
[----:B------:R-:W-:Y:S01]  /*0100*/  IMAD.MOV.U32 R24, RZ, RZ, -0x1 ;  /* 0xffffffffff187424 */ /* 0x000fe200078e00ff */
[----:B------:R-:W-:Y:S01]  /*0110*/  UMOV UR4, URZ ;  /* 0x000000ff00047c82 */ /* 0x000fe20008000000 */
[----:B------:R-:W-:Y:S01]  /*0120*/  IMAD.MOV.U32 R25, RZ, RZ, 0x7fefffff ;  /* 0x7fefffffff197424 */ /* 0x000fe200078e00ff */
[----:B------:R-:W-:Y:S02]  /*0130*/  UISETP.NE.AND UP0, UPT, UR8, URZ, UPT ;  /* 0x000000ff0800728c */ /* 0x000fe4000bf05270 */
[----:B------:R-:W-:Y:S09]  /*0140*/  BRA.U !UP1, `(.L_x_39) ;  /* 0x0000000909407547 */ /* 0x000ff2000b800000 */
[----:B------:R-:W1:Y:S01]  /*0150*/  LDCU.64 UR6, c[0x0][0x388] ;  /* 0x00007100ff0677ac */ /* 0x000e620008000a00 */
[----:B------:R-:W-:Y:S02]  /*0160*/  IMAD.MOV.U32 R27, RZ, RZ, R26 ;  /* 0x000000ffff1b7224 */ /* 0x000fe400078e001a */
[----:B------:R-:W-:Y:S01]  /*0170*/  IMAD.MOV.U32 R24, RZ, RZ, -0x1 ;  /* 0xffffffffff187424 */ /* 0x000fe200078e00ff */
[----:B------:R-:W-:Y:S01]  /*0180*/  ULOP3.LUT UR4, UR12, 0x7ffffff0, URZ, 0xc0, !UPT ;  /* 0x7ffffff00c047892 */ /* 0x000fe2000f8ec0ff */
[----:B------:R-:W-:-:S03]  /*0190*/  IMAD.MOV.U32 R25, RZ, RZ, 0x7fefffff ;  /* 0x7fefffffff197424 */ /* 0x000fc600078e00ff */
[----:B------:R-:W-:Y:S02]  /*01a0*/  UIADD3 UR9, UPT, UPT, -UR4, URZ, URZ ;  /* 0x000000ff04097290 */ /* 0x000fe4000fffe1ff */
[----:B-1----:R-:W-:-:S04]  /*01b0*/  UIADD3 UR5, UP1, UPT, UR6, 0x40, URZ ;  /* 0x0000004006057890 */ /* 0x002fc8000ff3e0ff */
[----:B------:R-:W-:-:S12]  /*01c0*/  UIADD3.X UR6, UPT, UPT, URZ, UR7, URZ, UP1, !UPT ;  /* 0x00000007ff067290 */ /* 0x000fd80008ffe4ff */
.L_x_40:
[----:B------:R-:W-:Y:S02]  /*01d0*/  IMAD.U32 R22, RZ, RZ, UR5 ;  /* 0x00000005ff167e24 */ /* 0x000fe4000f8e00ff */
[----:B------:R-:W-:Y:S02]  /*01e0*/  IMAD.U32 R23, RZ, RZ, UR6 ;  /* 0x00000006ff177e24 */ /* 0x000fe4000f8e00ff */
[----:B------:R-:W-:-:S05]  /*01f0*/  IMAD.WIDE R22, R27, 0x8, R22 ;  /* 0x000000081b167825 */ /* 0x000fca00078e0216 */
[----:B0-----:R-:W2:Y:S04]  /*0200*/  LDG.E.64 R8, desc[UR10][R22.64+-0x40] ;  /* 0xffffc00a16087981 */ /* 0x001ea8000c1e1b00 */
[----:B------:R-:W3:Y:S04]  /*0210*/  LDG.E.64 R10, desc[UR10][R22.64+-0x38] ;  /* 0xffffc80a160a7981 */ /* 0x000ee8000c1e1b00 */
[----:B------:R-:W4:Y:S04]  /*0220*/  LDG.E.64 R12, desc[UR10][R22.64+-0x30] ;  /* 0xffffd00a160c7981 */ /* 0x000f28000c1e1b00 */
[----:B------:R-:W5:Y:S04]  /*0230*/  LDG.E.64 R14, desc[UR10][R22.64+-0x28] ;  /* 0xffffd80a160e7981 */ /* 0x000f68000c1e1b00 */
[----:B------:R-:W5:Y:S04]  /*0240*/  LDG.E.64 R16, desc[UR10][R22.64+-0x20] ;  /* 0xffffe00a16107981 */ /* 0x000f68000c1e1b00 */
[----:B------:R-:W5:Y:S04]  /*0250*/  LDG.E.64 R20, desc[UR10][R22.64+-0x18] ;  /* 0xffffe80a16147981 */ /* 0x000f68000c1e1b00 */
[----:B------:R-:W5:Y:S04]  /*0260*/  LDG.E.64 R2, desc[UR10][R22.64+-0x10] ;  /* 0xfffff00a16027981 */ /* 0x000f68000c1e1b00 */
[----:B------:R-:W5:Y:S04]  /*0270*/  LDG.E.64 R4, desc[UR10][R22.64+-0x8] ;  /* 0xfffff80a16047981 */ /* 0x000f68000c1e1b00 */
[----:B------:R-:W5:Y:S01]  /*0280*/  LDG.E.64 R6, desc[UR10][R22.64] ;  /* 0x0000000a16067981 */ /* 0x000f62000c1e1b00 */
[----:B------:R-:W-:Y:S01]  /*0290*/  IMAD.MOV.U32 R29, RZ, RZ, R24 ;  /* 0x000000ffff1d7224 */ /* 0x000fe200078e0018 */
[----:B------:R-:W-:Y:S01]  /*02a0*/  MOV R19, R25 ;  /* 0x0000001900137202 */ /* 0x000fe20000000f00 */
[----:B--2---:R-:W-:Y:S01]  /*02b0*/  DSETP.MIN.AND P0, P1, R8, R24, PT ;  /* 0x000000180800722a */ /* 0x004fe20003900000 */
[----:B------:R-:W-:-:S02]  /*02c0*/  IMAD.MOV.U32 R18, RZ, RZ, R8 ;  /* 0x000000ffff127224 */ /* 0x000fc400078e0008 */
[----:B------:R-:W-:Y:S02]  /*02d0*/  IMAD.MOV.U32 R24, RZ, RZ, R9 ;  /* 0x000000ffff187224 */ /* 0x000fe400078e0009 */
[----:B------:R-:W2:Y:S01]  /*02e0*/  LDG.E.64 R8, desc[UR10][R22.64+0x8] ;  /* 0x0000080a16087981 */ /* 0x000ea2000c1e1b00 */
[----:B------:R-:W-:Y:S02]  /*02f0*/  SEL R18, R18, R29, P0 ;  /* 0x0000001d12127207 */ /* 0x000fe40000000000 */
[----:B------:R-:W-:-:S06]  /*0300*/  FSEL R25, R24, R19, P0 ;  /* 0x0000001318197208 */ /* 0x000fcc0000000000 */
[----:B------:R-:W-:-:S05]  /*0310*/  @P1 LOP3.LUT R25, R19, 0x80000, RZ, 0xfc, !PT ;  /* 0x0008000013191812 */ /* 0x000fca00078efcff */
[----:B------:R-:W-:Y:S02]  /*0320*/  IMAD.MOV.U32 R19, RZ, RZ, R25 ;  /* 0x000000ffff137224 */ /* 0x000fe400078e0019 */
[----:B------:R-:W-:Y:S02]  /*0330*/  IMAD.MOV.U32 R25, RZ, RZ, R18 ;  /* 0x000000ffff197224 */ /* 0x000fe400078e0012 */
[----:B---3--:R-:W-:Y:S02]  /*0340*/  IMAD.MOV.U32 R24, RZ, RZ, R11 ;  /* 0x000000ffff187224 */ /* 0x008fe400078e000b */
[----:B------:R-:W-:Y:S01]  /*0350*/  DSETP.MIN.AND P0, P1, R18, R10, PT ;  /* 0x0000000a1200722a */ /* 0x000fe20003900000 */
[----:B------:R-:W-:Y:S02]  /*0360*/  IMAD.MOV.U32 R18, RZ, RZ, R10 ;  /* 0x000000ffff127224 */ /* 0x000fe400078e000a */
[----:B------:R-:W3:Y:S03]  /*0370*/  LDG.E.64 R10, desc[UR10][R22.64+0x10] ;  /* 0x0000100a160a7981 */ /* 0x000ee6000c1e1b00 */
[----:B------:R-:W-:-:S02]  /*0380*/  FSEL R19, R19, R24, P0 ;  /* 0x0000001813137208 */ /* 0x000fc40000000000 */
[----:B------:R-:W-:-:S06]  /*0390*/  SEL R18, R25, R18, P0 ;  /* 0x0000001219127207 */ /* 0x000fcc0000000000 */
[----:B------:R-:W-:Y:S01]  /*03a0*/  @P1 LOP3.LUT R19, R24, 0x80000, RZ, 0xfc, !PT ;  /* 0x0008000018131812 */ /* 0x000fe200078efcff */
[----:B------:R-:W-:Y:S01]  /*03b0*/  IMAD.MOV.U32 R25, RZ, RZ, R18 ;  /* 0x000000ffff197224 */ /* 0x000fe200078e0012 */
[----:B----4-:R-:W-:-:S04]  /*03c0*/  MOV R24, R13 ;  /* 0x0000000d00187202 */ /* 0x010fc80000000f00 */
[----:B------:R-:W-:Y:S01]  /*03d0*/  DSETP.MIN.AND P0, P1, R18, R12, PT ;  /* 0x0000000c1200722a */ /* 0x000fe20003900000 */
[----:B------:R-:W-:Y:S02]  /*03e0*/  IMAD.MOV.U32 R18, RZ, RZ, R12 ;  /* 0x000000ffff127224 */ /* 0x000fe400078e000c */
[----:B------:R-:W4:Y:S03]  /*03f0*/  LDG.E.64 R12, desc[UR10][R22.64+0x18] ;  /* 0x0000180a160c7981 */ /* 0x000f26000c1e1b00 */
[----:B------:R-:W-:Y:S02]  /*0400*/  FSEL R19, R19, R24, P0 ;  /* 0x0000001813137208 */ /* 0x000fe40000000000 */
[----:B------:R-:W-:-:S06]  /*0410*/  SEL R18, R25, R18, P0 ;  /* 0x0000001219127207 */ /* 0x000fcc0000000000 */
[----:B------:R-:W-:Y:S01]  /*0420*/  @P1 LOP3.LUT R19, R24, 0x80000, RZ, 0xfc, !PT ;  /* 0x0008000018131812 */ /* 0x000fe200078efcff */
[----:B------:R-:W-:Y:S02]  /*0430*/  IMAD.MOV.U32 R25, RZ, RZ, R18 ;  /* 0x000000ffff197224 */ /* 0x000fe400078e0012 */
[----:B-----5:R-:W-:-:S03]  /*0440*/  IMAD.MOV.U32 R24, RZ, RZ, R15 ;  /* 0x000000ffff187224 */ /* 0x020fc600078e000f */
[----:B------:R-:W-:Y:S01]  /*0450*/  DSETP.MIN.AND P0, P1, R18, R14, PT ;  /* 0x0000000e1200722a */ /* 0x000fe20003900000 */
[----:B------:R-:W-:Y:S02]  /*0460*/  IMAD.MOV.U32 R18, RZ, RZ, R14 ;  /* 0x000000ffff127224 */ /* 0x000fe400078e000e */
[----:B------:R-:W5:Y:S03]  /*0470*/  LDG.E.64 R14, desc[UR10][R22.64+0x20] ;  /* 0x0000200a160e7981 */ /* 0x000f66000c1e1b00 */
[----:B------:R-:W-:Y:S02]  /*0480*/  FSEL R19, R19, R24, P0 ;  /* 0x0000001813137208 */ /* 0x000fe40000000000 */
[----:B------:R-:W-:-:S06]  /*0490*/  SEL R18, R25, R18, P0 ;  /* 0x0000001219127207 */ /* 0x000fcc0000000000 */
[----:B------:R-:W-:Y:S01]  /*04a0*/  @P1 LOP3.LUT R19, R24, 0x80000, RZ, 0xfc, !PT ;  /* 0x0008000018131812 */ /* 0x000fe200078efcff */
[----:B------:R-:W-:Y:S02]  /*04b0*/  IMAD.MOV.U32 R25, RZ, RZ, R18 ;  /* 0x000000ffff197224 */ /* 0x000fe400078e0012 */
[----:B------:R-:W-:-:S03]  /*04c0*/  IMAD.MOV.U32 R24, RZ, RZ, R17 ;  /* 0x000000ffff187224 */ /* 0x000fc600078e0011 */
[----:B------:R-:W-:Y:S01]  /*04d0*/  DSETP.MIN.AND P0, P1, R18, R16, PT ;  /* 0x000000101200722a */ /* 0x000fe20003900000 */
[----:B------:R-:W-:Y:S02]  /*04e0*/  IMAD.MOV.U32 R18, RZ, RZ, R16 ;  /* 0x000000ffff127224 */ /* 0x000fe400078e0010 */
[----:B------:R-:W5:Y:S03]  /*04f0*/  LDG.E.64 R16, desc[UR10][R22.64+0x28] ;  /* 0x0000280a16107981 */ /* 0x000f66000c1e1b00 */
[----:B------:R-:W-:Y:S02]  /*0500*/  FSEL R19, R19, R24, P0 ;  /* 0x0000001813137208 */ /* 0x000fe40000000000 */
[----:B------:R-:W-:-:S06]  /*0510*/  SEL R18, R25, R18, P0 ;  /* 0x0000001219127207 */ /* 0x000fcc0000000000 */
[----:B------:R-:W-:Y:S01]  /*0520*/  @P1 LOP3.LUT R19, R24, 0x80000, RZ, 0xfc, !PT ;  /* 0x0008000018131812 */ /* 0x000fe200078efcff */
[----:B------:R-:W-:Y:S01]  /*0530*/  IMAD.MOV.U32 R25, RZ, RZ, R20 ;  /* 0x000000ffff197224 */ /* 0x000fe200078e0014 */
[----:B------:R-:W-:-:S04]  /*0540*/  MOV R28, R21 ;  /* 0x00000015001c7202 */ /* 0x000fc80000000f00 */
[----:B------:R-:W-:Y:S01]  /*0550*/  DSETP.MIN.AND P0, P1, R18, R20, PT ;  /* 0x000000141200722a */ /* 0x000fe20003900000 */
[----:B------:R-:W5:Y:S01]  /*0560*/  LDG.E.64 R20, desc[UR10][R22.64+0x30] ;  /* 0x0000300a16147981 */ /* 0x000f62000c1e1b00 */
[----:B------:R-:W-:-:S05]  /*0570*/  IMAD.MOV.U32 R24, RZ, RZ, R18 ;  /* 0x000000ffff187224 */ /* 0x000fca00078e0012 */
[----:B------:R-:W-:Y:S02]  /*0580*/  SEL R18, R24, R25, P0 ;  /* 0x0000001918127207 */ /* 0x000fe40000000000 */
[----:B------:R-:W5:Y:S01]  /*0590*/  LDG.E.64 R24, desc[UR10][R22.64+0x38] ;  /* 0x0000380a16187981 */ /* 0x000f62000c1e1b00 */
[----:B------:R-:W-:-:S04]  /*05a0*/  FSEL R19, R19, R28, P0 ;  /* 0x0000001c13137208 */ /* 0x000fc80000000000 */
[----:B------:R-:W-:-:S06]  /*05b0*/  @P1 LOP3.LUT R19, R28, 0x80000, RZ, 0xfc, !PT ;  /* 0x000800001c131812 */ /* 0x000fcc00078efcff */
[----:B------:R-:W-:Y:S01]  /*05c0*/  DSETP.MIN.AND P0, P1, R18, R2, PT ;  /* 0x000000021200722a */ /* 0x000fe20003900000 */
[----:B------:R-:W-:Y:S02]  /*05d0*/  IMAD.MOV.U32 R28, RZ, RZ, R18 ;  /* 0x000000ffff1c7224 */ /* 0x000fe400078e0012 */
[----:B------:R-:W-:-:S03]  /*05e0*/  IMAD.MOV.U32 R29, RZ, RZ, R2 ;  /* 0x000000ffff1d7224 */ /* 0x000fc600078e0002 */
[----:B------:R-:W-:Y:S02]  /*05f0*/  FSEL R19, R19, R3, P0 ;  /* 0x0000000313137208 */ /* 0x000fe40000000000 */
[----:B------:R-:W-:-:S06]  /*0600*/  SEL R28, R28, R29, P0 ;  /* 0x0000001d1c1c7207 */ /* 0x000fcc0000000000 */
[----:B------:R-:W-:-:S05]  /*0610*/  @P1 LOP3.LUT R19, R3, 0x80000, RZ, 0xfc, !PT ;  /* 0x0008000003131812 */ /* 0x000fca00078efcff */
[----:B------:R-:W-:-:S06]  /*0620*/  IMAD.MOV.U32 R29, RZ, RZ, R19 ;  /* 0x000000ffff1d7224 */ /* 0x000fcc00078e0013 */
[----:B------:R-:W-:Y:S01]  /*0630*/  DSETP.MIN.AND P0, P1, R28, R4, PT ;  /* 0x000000041c00722a */ /* 0x000fe20003900000 */
[----:B------:R-:W-:Y:S02]  /*0640*/  IMAD.MOV.U32 R18, RZ, RZ, R5 ;  /* 0x000000ffff127224 */ /* 0x000fe400078e0005 */
[----:B------:R-:W-:-:S03]  /*0650*/  IMAD.MOV.U32 R2, RZ, RZ, R28 ;  /* 0x000000ffff027224 */ /* 0x000fc600078e001c */
[----:B------:R-:W-:Y:S02]  /*0660*/  FSEL R3, R29, R18, P0 ;  /* 0x000000121d037208 */ /* 0x000fe40000000000 */
[----:B------:R-:W-:-:S06]  /*0670*/  SEL R2, R2, R4, P0 ;  /* 0x0000000402027207 */ /* 0x000fcc0000000000 */
[----:B------:R-:W-:-:S06]  /*0680*/  @P1 LOP3.LUT R3, R18, 0x80000, RZ, 0xfc, !PT ;  /* 0x0008000012031812 */ /* 0x000fcc00078efcff */
[----:B------:R-:W-:Y:S01]  /*0690*/  DSETP.MIN.AND P0, P1, R2, R6, PT ;  /* 0x000000060200722a */ /* 0x000fe20003900000 */
[----:B------:R-:W-:Y:S02]  /*06a0*/  IMAD.MOV.U32 R5, RZ, RZ, R7 ;  /* 0x000000ffff057224 */ /* 0x000fe400078e0007 */
[----:B------:R-:W-:-:S05]  /*06b0*/  IMAD.MOV.U32 R4, RZ, RZ, R3 ;  /* 0x000000ffff047224 */ /* 0x000fca00078e0003 */
[----:B------:R-:W-:-:S06]  /*06c0*/  FSEL R19, R4, R5, P0 ;  /* 0x0000000504137208 */ /* 0x000fcc0000000000 */
[----:B------:R-:W-:Y:S02]  /*06d0*/  @P1 LOP3.LUT R19, R5, 0x80000, RZ, 0xfc, !PT ;  /* 0x0008000005131812 */ /* 0x000fe400078efcff */
[----:B------:R-:W-:-:S03]  /*06e0*/  SEL R2, R2, R6, P0 ;  /* 0x0000000602027207 */ /* 0x000fc60000000000 */
[----:B------:R-:W-:-:S04]  /*06f0*/  IMAD.MOV.U32 R3, RZ, RZ, R19 ;  /* 0x000000ffff037224 */ /* 0x000fc800078e0013 */
[----:B------:R-:W-:Y:S02]  /*0700*/  IMAD.MOV.U32 R4, RZ, RZ, R3 ;  /* 0x000000ffff047224 */ /* 0x000fe400078e0003 */
[----:B--2---:R-:W-:Y:S01]  /*0710*/  DSETP.MIN.AND P0, P1, R2, R8, PT ;  /* 0x000000080200722a */ /* 0x004fe20003900000 */
[----:B------:R-:W-:-:S05]  /*0720*/  MOV R5, R9 ;  /* 0x0000000900057202 */ /* 0x000fca0000000f00 */
[----:B------:R-:W-:Y:S02]  /*0730*/  FSEL R7, R4, R5, P0 ;  /* 0x0000000504077208 */ /* 0x000fe40000000000 */
[----:B------:R-:W-:-:S06]  /*0740*/  SEL R2, R2, R8, P0 ;  /* 0x0000000802027207 */ /* 0x000fcc0000000000 */
[----:B------:R-:W-:-:S05]  /*0750*/  @P1 LOP3.LUT R7, R5, 0x80000, RZ, 0xfc, !PT ;  /* 0x0008000005071812 */ /* 0x000fca00078efcff */
[----:B------:R-:W-:-:S06]  /*0760*/  IMAD.MOV.U32 R3, RZ, RZ, R7 ;  /* 0x000000ffff037224 */ /* 0x000fcc00078e0007 */
[----:B---3--:R-:W-:Y:S01]  /*0770*/  DSETP.MIN.AND P0, P1, R2, R10, PT ;  /* 0x0000000a0200722a */ /* 0x008fe20003900000 */
[----:B------:R-:W-:Y:S02]  /*0780*/  IMAD.MOV.U32 R5, RZ, RZ, R11 ;  /* 0x000000ffff057224 */ /* 0x000fe400078e000b */
[----:B------:R-:W-:-:S05]  /*0790*/  IMAD.MOV.U32 R4, RZ, RZ, R3 ;  /* 0x000000ffff047224 */ /* 0x000fca00078e0003 */
[----:B------:R-:W-:-:S06]  /*07a0*/  FSEL R7, R4, R5, P0 ;  /* 0x0000000504077208 */ /* 0x000fcc0000000000 */
[----:B------:R-:W-:Y:S02]  /*07b0*/  @P1 LOP3.LUT R7, R5, 0x80000, RZ, 0xfc, !PT ;  /* 0x0008000005071812 */ /* 0x000fe400078efcff */
[----:B------:R-:W-:-:S03]  /*07c0*/  SEL R2, R2, R10, P0 ;  /* 0x0000000a02027207 */ /* 0x000fc60000000000 */
[----:B------:R-:W-:-:S06]  /*07d0*/  IMAD.MOV.U32 R3, RZ, RZ, R7 ;  /* 0x000000ffff037224 */ /* 0x000fcc00078e0007 */
[----:B----4-:R-:W-:Y:S01]  /*07e0*/  DSETP.MIN.AND P0, P1, R2, R12, PT ;  /* 0x0000000c0200722a */ /* 0x010fe20003900000 */
[----:B------:R-:W-:Y:S02]  /*07f0*/  IMAD.MOV.U32 R5, RZ, RZ, R13 ;  /* 0x000000ffff057224 */ /* 0x000fe400078e000d */
[----:B------:R-:W-:-:S05]  /*0800*/  IMAD.MOV.U32 R4, RZ, RZ, R3 ;  /* 0x000000ffff047224 */ /* 0x000fca00078e0003 */
[----:B------:R-:W-:-:S06]  /*0810*/  FSEL R7, R4, R5, P0 ;  /* 0x0000000504077208 */ /* 0x000fcc0000000000 */
[----:B------:R-:W-:Y:S02]  /*0820*/  @P1 LOP3.LUT R7, R5, 0x80000, RZ, 0xfc, !PT ;  /* 0x0008000005071812 */ /* 0x000fe400078efcff */
[----:B------:R-:W-:-:S03]  /*0830*/  SEL R2, R2, R12, P0 ;  /* 0x0000000c02027207 */ /* 0x000fc60000000000 */
[----:B------:R-:W-:-:S06]  /*0840*/  IMAD.MOV.U32 R3, RZ, RZ, R7 ;  /* 0x000000ffff037224 */ /* 0x000fcc00078e0007 */
[----:B-----5:R-:W-:Y:S01]  /*0850*/  DSETP.MIN.AND P0, P1, R2, R14, PT ;  /* 0x0000000e0200722a */ /* 0x020fe20003900000 */
[----:B------:R-:W-:Y:S01]  /*0860*/  IMAD.MOV.U32 R4, RZ, RZ, R3 ;  /* 0x000000ffff047224 */ /* 0x000fe200078e0003 */
[----:B------:R-:W-:-:S04]  /*0870*/  MOV R5, R15 ;  /* 0x0000000f00057202 */ /* 0x000fc80000000f00 */
[----:B------:R-:W-:Y:S02]  /*0880*/  FSEL R7, R4, R5, P0 ;  /* 0x0000000504077208 */ /* 0x000fe40000000000 */
[----:B------:R-:W-:-:S06]  /*0890*/  SEL R2, R2, R14, P0 ;  /* 0x0000000e02027207 */ /* 0x000fcc0000000000 */
[----:B------:R-:W-:-:S05]  /*08a0*/  @P1 LOP3.LUT R7, R5, 0x80000, RZ, 0xfc, !PT ;  /* 0x0008000005071812 */ /* 0x000fca00078efcff */
[----:B------:R-:W-:-:S06]  /*08b0*/  IMAD.MOV.U32 R3, RZ, RZ, R7 ;  /* 0x000000ffff037224 */ /* 0x000fcc00078e0007 */
[----:B------:R-:W-:Y:S01]  /*08c0*/  DSETP.MIN.AND P0, P1, R2, R16, PT ;  /* 0x000000100200722a */ /* 0x000fe20003900000 */
[----:B------:R-:W-:Y:S02]  /*08d0*/  IMAD.MOV.U32 R5, RZ, RZ, R17 ;  /* 0x000000ffff057224 */ /* 0x000fe400078e0011 */
[----:B------:R-:W-:-:S05]  /*08e0*/  IMAD.MOV.U32 R4, RZ, RZ, R3 ;  /* 0x000000ffff047224 */ /* 0x000fca00078e0003 */
[----:B------:R-:W-:-:S06]  /*08f0*/  FSEL R7, R4, R5, P0 ;  /* 0x0000000504077208 */ /* 0x000fcc0000000000 */
[----:B------:R-:W-:Y:S02]  /*0900*/  @P1 LOP3.LUT R7, R5, 0x80000, RZ, 0xfc, !PT ;  /* 0x0008000005071812 */ /* 0x000fe400078efcff */
[----:B------:R-:W-:-:S03]  /*0910*/  SEL R2, R2, R16, P0 ;  /* 0x0000001002027207 */ /* 0x000fc60000000000 */
[----:B------:R-:W-:-:S06]  /*0920*/  IMAD.MOV.U32 R3, RZ, RZ, R7 ;  /* 0x000000ffff037224 */ /* 0x000fcc00078e0007 */
[----:B------:R-:W-:Y:S01]  /*0930*/  DSETP.MIN.AND P0, P1, R2, R20, PT ;  /* 0x000000140200722a */ /* 0x000fe20003900000 */
[----:B------:R-:W-:Y:S02]  /*0940*/  IMAD.MOV.U32 R5, RZ, RZ, R21 ;  /* 0x000000ffff057224 */ /* 0x000fe400078e0015 */
[----:B------:R-:W-:-:S05]  /*0950*/  IMAD.MOV.U32 R4, RZ, RZ, R3 ;  /* 0x000000ffff047224 */ /* 0x000fca00078e0003 */
[----:B------:R-:W-:-:S06]  /*0960*/  FSEL R7, R4, R5, P0 ;  /* 0x0000000504077208 */ /* 0x000fcc0000000000 */
[----:B------:R-:W-:Y:S02]  /*0970*/  @P1 LOP3.LUT R7, R5, 0x80000, RZ, 0xfc, !PT ;  /* 0x0008000005071812 */ /* 0x000fe400078efcff */
[----:B------:R-:W-:-:S03]  /*0980*/  SEL R2, R2, R20, P0 ;  /* 0x0000001402027207 */ /* 0x000fc60000000000 */
[----:B------:R-:W-:Y:S01]  /*0990*/  IMAD.MOV.U32 R3, RZ, RZ, R7 ;  /* 0x000000ffff037224 */ /* 0x000fe200078e0007 */
[----:B------:R-:W-:-:S05]  /*09a0*/  UIADD3 UR9, UPT, UPT, UR9, 0x10, URZ ;  /* 0x0000001009097890 */ /* 0x000fca000fffe0ff */
[----:B------:R-:W-:Y:S01]  /*09b0*/  DSETP.MIN.AND P0, P1, R2, R24, PT ;  /* 0x000000180200722a */ /* 0x000fe20003900000 */
[----:B------:R-:W-:Y:S01]  /*09c0*/  MOV R4, R2 ;  /* 0x0000000200047202 */ /* 0x000fe20000000f00 */
[----:B------:R-:W-:Y:S01]  /*09d0*/  IMAD.MOV.U32 R2, RZ, RZ, R25 ;  /* 0x000000ffff027224 */ /* 0x000fe200078e0019 */
[----:B------:R-:W-:-:S04]  /*09e0*/  UISETP.NE.AND UP1, UPT, UR9, URZ, UPT ;  /* 0x000000ff0900728c */ /* 0x000fc8000bf25270 */
[----:B------:R-:W-:Y:S01]  /*09f0*/  FSEL R3, R3, R2, P0 ;  /* 0x0000000203037208 */ /* 0x000fe20000000000 */
[----:B------:R-:W-:Y:S01]  /*0a00*/  VIADD R27, R27, 0x10 ;  /* 0x000000101b1b7836 */ /* 0x000fe20000000000 */
[----:B------:R-:W-:-:S05]  /*0a10*/  SEL R24, R4, R24, P0 ;  /* 0x0000001804187207 */ /* 0x000fca0000000000 */
[----:B------:R-:W-:-:S05]  /*0a20*/  @P1 LOP3.LUT R3, R2, 0x80000, RZ, 0xfc, !PT ;  /* 0x0008000002031812 */ /* 0x000fca00078efcff */
[----:B------:R-:W-:Y:S01]  /*0a30*/  IMAD.MOV.U32 R25, RZ, RZ, R3 ;  /* 0x000000ffff197224 */ /* 0x000fe200078e0003 */
[----:B------:R-:W-:Y:S06]  /*0a40*/  BRA.U UP1, `(.L_x_40) ;  /* 0xfffffff501e07547 */ /* 0x000fec000b83ffff */
.L_x_39:
[----:B------:R-:W-:Y:S05]  /*0a50*/  BRA.U !UP0, `(.L_x_38) ;  /* 0x0000000508fc7547 */ /* 0x000fea000b800000 */
[----:B------:R-:W-:Y:S02]  /*0a60*/  UISETP.GE.U32.AND UP0, UPT, UR8, 0x8, UPT ;  /* 0x000000080800788c */ /* 0x000fe4000bf06070 */
[----:B------:R-:W-:-:S04]  /*0a70*/  ULOP3.LUT UR6, UR12, 0x7, URZ, 0xc0, !UPT ;  /* 0x000000070c067892 */ /* 0x000fc8000f8ec0ff */
[----:B------:R-:W-:-:S03]  /*0a80*/  UISETP.NE.AND UP1, UPT, UR6, URZ, UPT ;  /* 0x000000ff0600728c */ /* 0x000fc6000bf25270 */
[----:B------:R-:W-:Y:S08]  /*0a90*/  BRA.U !UP0, `(.L_x_41) ;  /* 0x00000005080c7547 */ /* 0x000ff0000b800000 */
[----:B------:R-:W1:Y:S01]  /*0aa0*/  LDC.64 R18, c[0x0][0x388] ;  /* 0x0000e200ff127b82 */ /* 0x000e620000000a00 */
[----:B------:R-:W-:-:S04]  /*0ab0*/  VIADD R3, R26, UR4 ;  /* 0x000000041a037c36 */ /* 0x000fc80008000000 */
[----:B-1----:R-:W-:-:S05]  /*0ac0*/  IMAD.WIDE R18, R3, 0x8, R18 ;  /* 0x0000000803127825 */ /* 0x002fca00078e0212 */
[----:B0-----:R-:W2:Y:S04]  /*0ad0*/  LDG.E.64 R16, desc[UR10][R18.64] ;  /* 0x0000000a12107981 */ /* 0x001ea8000c1e1b00 */
[----:B------:R-:W3:Y:S04]  /*0ae0*/  LDG.E.64 R14, desc[UR10][R18.64+0x8] ;  /* 0x0000080a120e7981 */ /* 0x000ee8000c1e1b00 */
[----:B------:R-:W4:Y:S04]  /*0af0*/  LDG.E.64 R12, desc[UR10][R18.64+0x10] ;  /* 0x0000100a120c7981 */ /* 0x000f28000c1e1b00 */
[----:B------:R-:W5:Y:S04]  /*0b00*/  LDG.E.64 R8, desc[UR10][R18.64+0x18] ;  /* 0x0000180a12087981 */ /* 0x000f68000c1e1b00 */
[----:B------:R-:W5:Y:S04]  /*0b10*/  LDG.E.64 R6, desc[UR10][R18.64+0x20] ;  /* 0x0000200a12067981 */ /* 0x000f68000c1e1b00 */
[----:B------:R-:W5:Y:S04]  /*0b20*/  LDG.E.64 R4, desc[UR10][R18.64+0x28] ;  /* 0x0000280a12047981 */ /* 0x000f68000c1e1b00 */
[----:B------:R-:W5:Y:S04]  /*0b30*/  LDG.E.64 R2, desc[UR10][R18.64+0x30] ;  /* 0x0000300a12027981 */ /* 0x000f68000c1e1b00 */
[----:B------:R3:W5:Y:S01]  /*0b40*/  LDG.E.64 R10, desc[UR10][R18.64+0x38] ;  /* 0x0000380a120a7981 */ /* 0x000762000c1e1b00 */
[----:B------:R-:W-:Y:S01]  /*0b50*/  IMAD.MOV.U32 R20, RZ, RZ, R25 ;  /* 0x000000ffff147224 */ /* 0x000fe200078e0019 */
[----:B------:R-:W-:Y:S01]  /*0b60*/  UIADD3 UR4, UPT, UPT, UR4, 0x8, URZ ;  /* 0x0000000804047890 */ /* 0x000fe2000fffe0ff */
[----:B--2---:R-:W-:Y:S01]  /*0b70*/  DSETP.MIN.AND P0, P1, R24, R16, PT ;  /* 0x000000101800722a */ /* 0x004fe20003900000 */
[----:B------:R-:W-:-:S02]  /*0b80*/  IMAD.MOV.U32 R21, RZ, RZ, R17 ;  /* 0x000000ffff157224 */ /* 0x000fc400078e0011 */
[----:B---3--:R-:W-:-:S03]  /*0b90*/  IMAD.MOV.U32 R19, RZ, RZ, R15 ;  /* 0x000000ffff137224 */ /* 0x008fc600078e000f */
[----:B------:R-:W-:Y:S02]  /*0ba0*/  FSEL R23, R20, R21, P0 ;  /* 0x0000001514177208 */ /* 0x000fe40000000000 */
[----:B------:R-:W-:-:S06]  /*0bb0*/  SEL R16, R24, R16, P0 ;  /* 0x0000001018107207 */ /* 0x000fcc0000000000 */
[----:B------:R-:W-:-:S05]  /*0bc0*/  @P1 LOP3.LUT R23, R21, 0x80000, RZ, 0xfc, !PT ;  /* 0x0008000015171812 */ /* 0x000fca00078efcff */
[----:B------:R-:W-:-:S05]  /*0bd0*/  IMAD.MOV.U32 R17, RZ, RZ, R23 ;  /* 0x000000ffff117224 */ /* 0x000fca00078e0017 */
[----:B------:R-:W-:Y:S01]  /*0be0*/  MOV R18, R17 ;  /* 0x0000001100127202 */ /* 0x000fe20000000f00 */
[----:B------:R-:W-:Y:S01]  /*0bf0*/  DSETP.MIN.AND P0, P1, R16, R14, PT ;  /* 0x0000000e1000722a */ /* 0x000fe20003900000 */
[----:B----4-:R-:W-:-:S05]  /*0c00*/  IMAD.MOV.U32 R17, RZ, RZ, R13 ;  /* 0x000000ffff117224 */ /* 0x010fca00078e000d */
[----:B------:R-:W-:Y:S02]  /*0c10*/  FSEL R21, R18, R19, P0 ;  /* 0x0000001312157208 */ /* 0x000fe40000000000 */
[----:B------:R-:W-:-:S06]  /*0c20*/  SEL R14, R16, R14, P0 ;  /* 0x0000000e100e7207 */ /* 0x000fcc0000000000 */
[----:B------:R-:W-:-:S05]  /*0c30*/  @P1 LOP3.LUT R21, R19, 0x80000, RZ, 0xfc, !PT ;  /* 0x0008000013151812 */ /* 0x000fca00078efcff */
[----:B------:R-:W-:-:S04]  /*0c40*/  IMAD.MOV.U32 R15, RZ, RZ, R21 ;  /* 0x000000ffff0f7224 */ /* 0x000fc800078e0015 */
[----:B------:R-:W-:Y:S02]  /*0c50*/  IMAD.MOV.U32 R16, RZ, RZ, R15 ;  /* 0x000000ffff107224 */ /* 0x000fe400078e000f */
[----:B------:R-:W-:Y:S01]  /*0c60*/  DSETP.MIN.AND P0, P1, R14, R12, PT ;  /* 0x0000000c0e00722a */ /* 0x000fe20003900000 */
[----:B-----5:R-:W-:-:S05]  /*0c70*/  IMAD.MOV.U32 R15, RZ, RZ, R9 ;  /* 0x000000ffff0f7224 */ /* 0x020fca00078e0009 */
[----:B------:R-:W-:Y:S02]  /*0c80*/  FSEL R19, R16, R17, P0 ;  /* 0x0000001110137208 */ /* 0x000fe40000000000 */
[----:B------:R-:W-:-:S06]  /*0c90*/  SEL R12, R14, R12, P0 ;  /* 0x0000000c0e0c7207 */ /* 0x000fcc0000000000 */
[----:B------:R-:W-:-:S05]  /*0ca0*/  @P1 LOP3.LUT R19, R17, 0x80000, RZ, 0xfc, !PT ;  /* 0x0008000011131812 */ /* 0x000fca00078efcff */
[----:B------:R-:W-:-:S04]  /*0cb0*/  IMAD.MOV.U32 R13, RZ, RZ, R19 ;  /* 0x000000ffff0d7224 */ /* 0x000fc800078e0013 */
[----:B------:R-:W-:Y:S02]  /*0cc0*/  IMAD.MOV.U32 R14, RZ, RZ, R13 ;  /* 0x000000ffff0e7224 */ /* 0x000fe400078e000d */
[----:B------:R-:W-:Y:S01]  /*0cd0*/  DSETP.MIN.AND P0, P1, R12, R8, PT ;  /* 0x000000080c00722a */ /* 0x000fe20003900000 */
[----:B------:R-:W-:-:S05]  /*0ce0*/  IMAD.MOV.U32 R13, RZ, RZ, R7 ;  /* 0x000000ffff0d7224 */ /* 0x000fca00078e0007 */
[----:B------:R-:W-:Y:S02]  /*0cf0*/  FSEL R17, R14, R15, P0 ;  /* 0x0000000f0e117208 */ /* 0x000fe40000000000 */
[----:B------:R-:W-:-:S06]  /*0d00*/  SEL R8, R12, R8, P0 ;  /* 0x000000080c087207 */ /* 0x000fcc0000000000 */
[----:B------:R-:W-:-:S05]  /*0d10*/  @P1 LOP3.LUT R17, R15, 0x80000, RZ, 0xfc, !PT ;  /* 0x000800000f111812 */ /* 0x000fca00078efcff */
[----:B------:R-:W-:-:S05]  /*0d20*/  IMAD.MOV.U32 R9, RZ, RZ, R17 ;  /* 0x000000ffff097224 */ /* 0x000fca00078e0011 */
[----:B------:R-:W-:Y:S01]  /*0d30*/  MOV R12, R9 ;  /* 0x00000009000c7202 */ /* 0x000fe20000000f00 */
[----:B------:R-:W-:Y:S01]  /*0d40*/  DSETP.MIN.AND P0, P1, R8, R6, PT ;  /* 0x000000060800722a */ /* 0x000fe20003900000 */
[----:B------:R-:W-:-:S05]  /*0d50*/  IMAD.MOV.U32 R9, RZ, RZ, R5 ;  /* 0x000000ffff097224 */ /* 0x000fca00078e0005 */
        /* <DEDUP_REMOVED lines=19> */
[----:B------:R-:W-:-:S06]  /*0e90*/  DSETP.MIN.AND P0, P1, R2, R10, PT ;  /* 0x0000000a0200722a */ /* 0x000fcc0003900000 */
[----:B------:R-:W-:Y:S02]  /*0ea0*/  FSEL R25, R4, R5, P0 ;  /* 0x0000000504197208 */ /* 0x000fe40000000000 */
[----:B------:R-:W-:-:S06]  /*0eb0*/  SEL R24, R2, R10, P0 ;  /* 0x0000000a02187207 */ /* 0x000fcc0000000000 */
[----:B------:R-:W-:-:S07]  /*0ec0*/  @P1 LOP3.LUT R25, R5, 0x80000, RZ, 0xfc, !PT ;  /* 0x0008000005191812 */ /* 0x000fce00078efcff */
.L_x_41:
        /* <DEDUP_REMOVED lines=20> */
[----:B------:R-:W-:-:S04]  /*1010*/  IMAD.MOV.U32 R11, RZ, RZ, R15 ;  /* 0x000000ffff0b7224 */ /* 0x000fc800078e000f */
[----:B------:R-:W-:Y:S02]  /*1020*/  IMAD.MOV.U32 R8, RZ, RZ, R11 ;  /* 0x000000ffff087224 */ /* 0x000fe400078e000b */
[----:B------:R-:W-:-:S06]  /*1030*/  DSETP.MIN.AND P0, P1, R10, R6, PT ;  /* 0x000000060a00722a */ /* 0x000fcc0003900000 */
[----:B------:R-:W-:Y:S02]  /*1040*/  FSEL R13, R8, R9, P0 ;  /* 0x00000009080d7208 */ /* 0x000fe40000000000 */
[----:B------:R-:W-:-:S06]  /*1050*/  SEL R6, R10, R6, P0 ;  /* 0x000000060a067207 */ /* 0x000fcc0000000000 */
[----:B------:R-:W-:Y:S01]  /*1060*/  @P1 LOP3.LUT R13, R9, 0x80000, RZ, 0xfc, !PT ;  /* 0x00080000090d1812 */ /* 0x000fe200078efcff */
[----:B----4-:R-:W-:-:S04]  /*1070*/  IMAD.MOV.U32 R9, RZ, RZ, R5 ;  /* 0x000000ffff097224 */ /* 0x010fc800078e0005 */
[----:B------:R-:W-:-:S05]  /*1080*/  IMAD.MOV.U32 R7, RZ, RZ, R13 ;  /* 0x000000ffff077224 */ /* 0x000fca00078e000d */
[----:B------:R-:W-:Y:S01]  /*1090*/  MOV R8, R7 ;  /* 0x0000000700087202 */ /* 0x000fe20000000f00 */
[----:B------:R-:W-:Y:S01]  /*10a0*/  DSETP.MIN.AND P0, P1, R6, R4, PT ;  /* 0x000000040600722a */ /* 0x000fe20003900000 */
[----:B-----5:R-:W-:-:S05]  /*10b0*/  IMAD.MOV.U32 R7, RZ, RZ, R3 ;  /* 0x000000ffff077224 */ /* 0x020fca00078e0003 */
        /* <DEDUP_REMOVED lines=8> */
[----:B------:R-:W-:-:S07]  /*1140*/  @P1 LOP3.LUT R25, R7, 0x80000, RZ, 0xfc, !PT ;  /* 0x0008000007191812 */ /* 0x000fce00078efcff */
.L_x_42:
[----:B------:R-:W-:Y:S05]  /*1150*/  BRA.U !UP1, `(.L_x_38) ;  /* 0x00000001093c7547 */ /* 0x000fea000b800000 */
[----:B------:R-:W1:Y:S01]  /*1160*/  LDC.64 R4, c[0x0][0x388] ;  /* 0x0000e200ff047b82 */ /* 0x000e620000000a00 */
[----:B------:R-:W-:Y:S01]  /*1170*/  VIADD R7, R26, UR4 ;  /* 0x000000041a077c36 */ /* 0x000fe20008000000 */
[----:B------:R-:W-:-:S12]  /*1180*/  UIADD3 UR5, UPT, UPT, -UR5, URZ, URZ ;  /* 0x000000ff05057290 */ /* 0x000fd8000fffe1ff */
.L_x_43:
[----:B-1----:R-:W-:-:S06]  /*1190*/  IMAD.WIDE R2, R7, 0x8, R4 ;  /* 0x0000000807027825 */ /* 0x002fcc00078e0204 */
[----:B0-----:R-:W2:Y:S01]  /*11a0*/  LDG.E.64 R2, desc[UR10][R2.64] ;  /* 0x0000000a02027981 */ /* 0x001ea2000c1e1b00 */
[----:B------:R-:W-:Y:S01]  /*11b0*/  UIADD3 UR5, UPT, UPT, UR5, 0x1, URZ ;  /* 0x0000000105057890 */ /* 0x000fe2000fffe0ff */
[----:B------:R-:W-:Y:S02]  /*11c0*/  IMAD.MOV.U32 R9, RZ, RZ, R25 ;  /* 0x000000ffff097224 */ /* 0x000fe400078e0019 */
[----:B------:R-:W-:Y:S01]  /*11d0*/  VIADD R7, R7, 0x1 ;  /* 0x0000000107077836 */ /* 0x000fe20000000000 */
[----:B------:R-:W-:Y:S01]  /*11e0*/  UISETP.NE.AND UP0, UPT, UR5, URZ, UPT ;  /* 0x000000ff0500728c */ /* 0x000fe2000bf05270 */
[----:B--2---:R-:W-:Y:S01]  /*11f0*/  DSETP.MIN.AND P0, P1, R2, R24, PT ;  /* 0x000000180200722a */ /* 0x004fe20003900000 */
[----:B------:R-:W-:-:S05]  /*1200*/  IMAD.MOV.U32 R6, RZ, RZ, R3 ;  /* 0x000000ffff067224 */ /* 0x000fca00078e0003 */
[----:B------:R-:W-:Y:S02]  /*1210*/  FSEL R25, R6, R9, P0 ;  /* 0x0000000906197208 */ /* 0x000fe40000000000 */
[----:B------:R-:W-:-:S06]  /*1220*/  SEL R24, R2, R24, P0 ;  /* 0x0000001802187207 */ /* 0x000fcc0000000000 */
[----:B------:R-:W-:Y:S01]  /*1230*/  @P1 LOP3.LUT R25, R9, 0x80000, RZ, 0xfc, !PT ;  /* 0x0008000009191812 */ /* 0x000fe200078efcff */
[----:B------:R-:W-:Y:S06]  /*1240*/  BRA.U UP0, `(.L_x_43) ;  /* 0xfffffffd00d07547 */ /* 0x000fec000b83ffff */
.L_x_38:
[----:B------:R-:W1:Y:S02]  /*1250*/  LDC.64 R2, c[0x0][0x380] ;  /* 0x0000e000ff027b82 */ /* 0x000e640000000a00 */
[----:B-1----:R-:W-:-:S05]  /*1260*/  IMAD.WIDE R2, R0, 0x8, R2 ;  /* 0x0000000800027825 */ /* 0x002fca00078e0202 */
[----:B0-----:R-:W-:Y:S01]  /*1270*/  STG.E.64 desc[UR10][R2.64], R24 ;  /* 0x0000001802007986 */ /* 0x001fe2000c101b0a */
[----:B------:R-:W-:Y:S05]  /*1280*/  EXIT ;  /* 0x000000000000794d */ /* 0x000fea0003800000 */
.L_x_44:
        /* <DEDUP_REMOVED lines=15> */
.L_x_55:


//--------------------- .nv.shared.reserved.0     --------------------------
	.section	.nv.shared.reserved.0,"aw",@nobits
	.weak		__nv_reservedSMEM_offset_0_alias
	.size		__nv_reservedSMEM_offset_0_alias, 0, 64
	.other		__nv_reservedSMEM_offset_0_alias,@"STO_CUDA_RESERVED_SHARED STV_DEFAULT"
__nv_reservedSMEM_offset_0_alias:
	.zero		0
	.zero		64


//--------------------- .nv.constant0._Z8outcheckPbS_i --------------------------
	.section	.nv.constant0._Z8outcheckPbS_i,"a",@progbits
	.sectionflags	@""
	.align	4
.nv.constant0._Z8outcheckPbS_i:
	.zero		916


//--------------------- .nv.constant0._Z13dualdonecheckPbS_S_S_i --------------------------
	.section	.nv.constant0._Z13dualdonecheckPbS_S_S_i,"a",@progbits
	.sectionflags	@""
	.align	4
.nv.constant0._Z13dualdonecheckPbS_S_S_i:
	.zero		932


//--------------------- .nv.constant0._Z7failurePdPiS0_S0_S0_PbS1_S1_S1_i --------------------------
	.section	.nv.constant0._Z7failurePdPiS0_S0_S0_PbS1_S1_S1_i,"a",@progbits
	.sectionflags	@""
	.align	4
.nv.constant0._Z7failurePdPiS0_S0_S0_PbS1_S1_S1_i:
	.zero		972


//--------------------- .nv.constant0._Z5step0PbS_S_S_S_PdPiS1_S_S_S1_S1_S1_S1_i --------------------------
	.section	.nv.constant0._Z5step0PbS_S_S_S_PdPiS1_S_S_S1_S1_S1_S1_i,"a",@progbits
	.sectionflags	@""
	.align	4
.nv.constant0._Z5step0PbS_S_S_S_PdPiS1_S_S_S1_S1_S1_S1_i:
	.zero		1012


//--------------------- .nv.constant0._Z6step3aPiiPdS0_S0_S_PbS1_S0_iS_S_S1_S1_S1_S1_ --------------------------
	.section	.nv.constant0._Z6step3aPiiPdS0_S0_S_PbS1_S0_iS_S_S1_S1_S1_S1_,"a",@progbits
	.sectionflags	@""
	.align	4
.nv.constant0._Z6step3aPiiPdS0_S0_S_PbS1_S0_iS_S_S1_S1_S1_S1_:
	.zero		1024


//--------------------- .nv.constant0._Z7augstepPiiS_S_S_S_ --------------------------
	.section	.nv.constant0._Z7augstepPiiS_S_S_S_,"a",@progbits
	.sectionflags	@""
	.align	4
.nv.constant0._Z7augstepPiiS_S_S_S_:
	.zero		944


//--------------------- .nv.constant0._Z7revstepPiiS_S_S_S_Pb --------------------------
	.section	.nv.constant0._Z7revstepPiiS_S_S_S_Pb,"a",@progbits
	.sectionflags	@""
	.align	4
.nv.constant0._Z7revstepPiiS_S_S_S_Pb:
	.zero		952


//--------------------- .nv.constant0._Z8dualstepdPbS_PiPdS1_S1_iS_ --------------------------
	.section	.nv.constant0._Z8dualstepdPbS_PiPdS1_S1_iS_,"a",@progbits
	.sectionflags	@""
	.align	4
.nv.constant0._Z8dualstepdPbS_PiPdS1_S1_iS_:
	.zero		968


//--------------------- .nv.constant0._Z5step2PiPbS_i --------------------------
	.section	.nv.constant0._Z5step2PiPbS_i,"a",@progbits
	.sectionflags	@""
	.align	4
.nv.constant0._Z5step2PiPbS_i:
	.zero		924


//--------------------- .nv.constant0._Z6step1bPdS_S_i --------------------------
	.section	.nv.constant0._Z6step1bPdS_S_i,"a",@progbits
	.sectionflags	@""
	.align	4
.nv.constant0._Z6step1bPdS_S_i:
	.zero		924


//--------------------- .nv.constant0._Z6step1aPdS_i --------------------------
	.section	.nv.constant0._Z6step1aPdS_i,"a",@progbits
	.sectionflags	@""
	.align	4
.nv.constant0._Z6step1aPdS_i:
	.zero		916


//--------------------- SYMBOLS --------------------------

	.type		.nv.reservedSmem.offset0,@object
	.size		.nv.reservedSmem.offset0,0x4
